	.target	sm_90a

	.elftype	@"ET_EXEC"


//--------------------- .note.nv.tkinfo           --------------------------
	.section	.note.nv.tkinfo,"",@"SHT_NOTE"
	.sectionflags	@"SHF_NOTE_NV_TKINFO"
	.tkinfo
        /*0018*/ 	.word	0x00000002
        /*0030*/ 	.string	""
        /*0030*/ 	.string	"ptxas"
        /*0030*/ 	.string	"Cuda compilation tools, release 13.0, V13.0.88"
        /*0030*/ 	.string	"Build cuda_13.0.r13.0/compiler.36424714_0"
        /*0030*/ 	.string	"-v  -suppress-debug-info  -lineinfo  -arch sm_90a "



//--------------------- .note.nv.cuinfo           --------------------------
	.section	.note.nv.cuinfo,"",@"SHT_NOTE"
	.sectionflags	@"SHF_NOTE_NV_CUINFO"
        /*0018*/ 	.short	0x0002
        /*001a*/ 	.short	0x005a
        /*001c*/ 	.short	0x0082
	.zero		2


//--------------------- .nv.info                  --------------------------
	.section	.nv.info,"",@"SHT_CUDA_INFO"
	.align	4


	//----- nvinfo : EIATTR_REGCOUNT
	.align		4
        /*0000*/ 	.byte	0x04, 0x2f
        /*0002*/ 	.short	(.L_1 - .L_0)
	.align		4
.L_0:
        /*0004*/ 	.word	index@(gluon_wgmma)
        /*0008*/ 	.word	0x0000009a


	//----- nvinfo : EIATTR_FRAME_SIZE
	.align		4
.L_1:
        /*000c*/ 	.byte	0x04, 0x11
        /*000e*/ 	.short	(.L_3 - .L_2)
	.align		4
.L_2:
        /*0010*/ 	.word	index@(gluon_wgmma)
        /*0014*/ 	.word	0x00000000


	//----- nvinfo : EIATTR_MIN_STACK_SIZE
	.align		4
.L_3:
        /*0018*/ 	.byte	0x04, 0x12
        /*001a*/ 	.short	(.L_5 - .L_4)
	.align		4
.L_4:
        /*001c*/ 	.word	index@(gluon_wgmma)
        /*0020*/ 	.word	0x00000000
.L_5:


//--------------------- .nv.compat                --------------------------
	.section	.nv.compat,"",@"SHT_CUDA_COMPAT_INFO"
	.align	4
        /*0000*/ 	.byte	0x02, 0x09, 0x01, 0x00, 0x02, 0x02, 0x04, 0x00, 0x02, 0x05, 0x05, 0x00, 0x03, 0x07, 0x01, 0x01
        /*0010*/ 	.byte	0x02, 0x03, 0x03, 0x00, 0x02, 0x06, 0x01, 0x00, 0x04, 0x0b, 0x08, 0x00, 0x00, 0x00, 0x00, 0x00
        /*0020*/ 	.byte	0x00, 0x00, 0x00, 0x00


//--------------------- .nv.info.gluon_wgmma      --------------------------
	.section	.nv.info.gluon_wgmma,"",@"SHT_CUDA_INFO"
	.sectionflags	@""
	.align	4


	//----- nvinfo : EIATTR_CUDA_API_VERSION
	.align		4
        /*0000*/ 	.byte	0x04, 0x37
        /*0002*/ 	.short	(.L_7 - .L_6)
.L_6:
        /*0004*/ 	.word	0x00000082


	//----- nvinfo : EIATTR_KPARAM_INFO
	.align		4
.L_7:
        /*0008*/ 	.byte	0x04, 0x17
        /*000a*/ 	.short	(.L_9 - .L_8)
.L_8:
        /*000c*/ 	.word	0x00000000
        /*0010*/ 	.short	0x000a
        /*0012*/ 	.short	0x0048
        /*0014*/ 	.byte	0x00, 0xf4, 0x21, 0x00


	//----- nvinfo : EIATTR_KPARAM_INFO
	.align		4
.L_9:
        /*0018*/ 	.byte	0x04, 0x17
        /*001a*/ 	.short	(.L_11 - .L_10)
.L_10:
        /*001c*/ 	.word	0x00000000
        /*0020*/ 	.short	0x0009
        /*0022*/ 	.short	0x0040
        /*0024*/ 	.byte	0x00, 0xf4, 0x21, 0x00


	//----- nvinfo : EIATTR_KPARAM_INFO
	.align		4
.L_11:
        /*0028*/ 	.byte	0x04, 0x17
        /*002a*/ 	.short	(.L_13 - .L_12)
.L_12:
        /*002c*/ 	.word	0x00000000
        /*0030*/ 	.short	0x0008
        /*0032*/ 	.short	0x0038
        /*0034*/ 	.byte	0x00, 0xf0, 0x21, 0x00


	//----- nvinfo : EIATTR_KPARAM_INFO
	.align		4
.L_13:
        /*0038*/ 	.byte	0x04, 0x17
        /*003a*/ 	.short	(.L_15 - .L_14)
.L_14:
        /*003c*/ 	.word	0x00000000
        /*0040*/ 	.short	0x0007
        /*0042*/ 	.short	0x0030
        /*0044*/ 	.byte	0x00, 0xf0, 0x21, 0x00


	//----- nvinfo : EIATTR_KPARAM_INFO
	.align		4
.L_15:
        /*0048*/ 	.byte	0x04, 0x17
        /*004a*/ 	.short	(.L_17 - .L_16)
.L_16:
        /*004c*/ 	.word	0x00000000
        /*0050*/ 	.short	0x0006
        /*0052*/ 	.short	0x0028
        /*0054*/ 	.byte	0x00, 0xf0, 0x21, 0x00


	//----- nvinfo : EIATTR_KPARAM_INFO
	.align		4
.L_17:
        /*0058*/ 	.byte	0x04, 0x17
        /*005a*/ 	.short	(.L_19 - .L_18)
.L_18:
        /*005c*/ 	.word	0x00000000
        /*0060*/ 	.short	0x0005
        /*0062*/ 	.short	0x0020
        /*0064*/ 	.byte	0x00, 0xf0, 0x11, 0x00


	//----- nvinfo : EIATTR_KPARAM_INFO
	.align		4
.L_19:
        /*0068*/ 	.byte	0x04, 0x17
        /*006a*/ 	.short	(.L_21 - .L_20)
.L_20:
        /*006c*/ 	.word	0x00000000
        /*0070*/ 	.short	0x0004
        /*0072*/ 	.short	0x001c
        /*0074*/ 	.byte	0x00, 0xf0, 0x11, 0x00


	//----- nvinfo : EIATTR_KPARAM_INFO
	.align		4
.L_21:
        /*0078*/ 	.byte	0x04, 0x17
        /*007a*/ 	.short	(.L_23 - .L_22)
.L_22:
        /*007c*/ 	.word	0x00000000
        /*0080*/ 	.short	0x0003
        /*0082*/ 	.short	0x0018
        /*0084*/ 	.byte	0x00, 0xf0, 0x11, 0x00


	//----- nvinfo : EIATTR_KPARAM_INFO
	.align		4
.L_23:
        /*0088*/ 	.byte	0x04, 0x17
        /*008a*/ 	.short	(.L_25 - .L_24)
.L_24:
        /*008c*/ 	.word	0x00000000
        /*0090*/ 	.short	0x0002
        /*0092*/ 	.short	0x0010
        /*0094*/ 	.byte	0x00, 0xf4, 0x21, 0x00


	//----- nvinfo : EIATTR_KPARAM_INFO
	.align		4
.L_25:
        /*0098*/ 	.byte	0x04, 0x17
        /*009a*/ 	.short	(.L_27 - .L_26)
.L_26:
        /*009c*/ 	.word	0x00000000
        /*00a0*/ 	.short	0x0001
        /*00a2*/ 	.short	0x0008
        /*00a4*/ 	.byte	0x00, 0xf4, 0x21, 0x00


	//----- nvinfo : EIATTR_KPARAM_INFO
	.align		4
.L_27:
        /*00a8*/ 	.byte	0x04, 0x17
        /*00aa*/ 	.short	(.L_29 - .L_28)
.L_28:
        /*00ac*/ 	.word	0x00000000
        /*00b0*/ 	.short	0x0000
        /*00b2*/ 	.short	0x0000
        /*00b4*/ 	.byte	0x00, 0xf4, 0x21, 0x00


	//----- nvinfo : EIATTR_SPARSE_MMA_MASK
	.align		4
.L_29:
        /*00b8*/ 	.byte	0x03, 0x50
        /*00ba*/ 	.short	0x0000


	//----- nvinfo : EIATTR_MAXREG_COUNT
	.align		4
        /*00bc*/ 	.byte	0x03, 0x1b
        /*00be*/ 	.short	0x00ff


	//----- nvinfo : EIATTR_NUM_BARRIERS
	.align		4
        /*00c0*/ 	.byte	0x02, 0x4c
        /*00c2*/ 	.byte	0x01
	.zero		1


	//----- nvinfo : EIATTR_MERCURY_ISA_VERSION
	.align		4
        /*00c4*/ 	.byte	0x03, 0x5f
        /*00c6*/ 	.short	0x0101


	//----- nvinfo : EIATTR_INT_WARP_WIDE_INSTR_OFFSETS
	.align		4
        /*00c8*/ 	.byte	0x04, 0x31
        /*00ca*/ 	.short	(.L_31 - .L_30)


	//   ....[0]....
.L_30:
        /*00cc*/ 	.word	0x00001720


	//   ....[1]....
        /*00d0*/ 	.word	0x000017c0


	//   ....[2]....
        /*00d4*/ 	.word	0x00001f60


	//   ....[3]....
        /*00d8*/ 	.word	0x00001f70


	//   ....[4]....
        /*00dc*/ 	.word	0x00001f80


	//   ....[5]....
        /*00e0*/ 	.word	0x00001f90


	//   ....[6]....
        /*00e4*/ 	.word	0x000025f0


	//   ....[7]....
        /*00e8*/ 	.word	0x00002670


	//----- nvinfo : EIATTR_COOP_GROUP_MASK_REGIDS
	.align		4
.L_31:
        /*00ec*/ 	.byte	0x04, 0x29
        /*00ee*/ 	.short	(.L_33 - .L_32)


	//   ....[0]....
.L_32:
        /*00f0*/ 	.word	0xffffffff


	//   ....[1]....
        /*00f4*/ 	.word	0xffffffff


	//   ....[2]....
        /*00f8*/ 	.word	0xffffffff


	//----- nvinfo : EIATTR_COOP_GROUP_INSTR_OFFSETS
	.align		4
.L_33:
        /*00fc*/ 	.byte	0x04, 0x28
        /*00fe*/ 	.short	(.L_35 - .L_34)


	//   ....[0]....
.L_34:
        /*0100*/ 	.word	0x00000140


	//   ....[1]....
        /*0104*/ 	.word	0x00000720


	//   ....[2]....
        /*0108*/ 	.word	0x00000d70


	//----- nvinfo : EIATTR_MBARRIER_INSTR_OFFSETS
	.align		4
.L_35:
        /*010c*/ 	.byte	0x04, 0x39
        /*010e*/ 	.short	(.L_37 - .L_36)


	//   ....[0]....
.L_36:
        /*0110*/ 	.word	0x00001830
        /*0114*/ 	.word	0x000000ff
        /*0118*/ 	.word	0x0000a000
        /*011c*/ 	.short	0x0100
        /*011e*/ 	.byte	0x34
	.zero		1


	//   ....[1]....
        /*0120*/ 	.word	0x000020a0
        /*0124*/ 	.word	0x000000ff
        /*0128*/ 	.word	0x0000a000
        /*012c*/ 	.short	0x010a
        /*012e*/ 	.byte	0x34
	.zero		1


	//   ....[2]....
        /*0130*/ 	.word	0x00002610
        /*0134*/ 	.word	0x000000ff
        /*0138*/ 	.word	0x0000a000
        /*013c*/ 	.short	0x0108
        /*013e*/ 	.byte	0x34
	.zero		1


	//   ....[3]....
        /*0140*/ 	.word	0x00002bc0
        /*0144*/ 	.word	0x000000ff
        /*0148*/ 	.word	0x0000a000
        /*014c*/ 	.short	0x010a
        /*014e*/ 	.byte	0x34
	.zero		1


	//----- nvinfo : EIATTR_NUM_MBARRIERS
	.align		4
.L_37:
        /*0150*/ 	.byte	0x03, 0x38
        /*0152*/ 	.short	0x0001


	//----- nvinfo : EIATTR_EXIT_INSTR_OFFSETS
	.align		4
        /*0154*/ 	.byte	0x04, 0x1c
        /*0156*/ 	.short	(.L_39 - .L_38)


	//   ....[0]....
.L_38:
        /*0158*/ 	.word	0x00002bb0


	//----- nvinfo : EIATTR_REQNTID
	.align		4
.L_39:
        /*015c*/ 	.byte	0x04, 0x10
        /*015e*/ 	.short	(.L_41 - .L_40)
.L_40:
        /*0160*/ 	.word	0x00000080
        /*0164*/ 	.word	0x00000001
        /*0168*/ 	.word	0x00000001


	//----- nvinfo : EIATTR_CRS_STACK_SIZE
	.align		4
.L_41:
        /*016c*/ 	.byte	0x04, 0x1e
        /*016e*/ 	.short	(.L_43 - .L_42)
.L_42:
        /*0170*/ 	.word	0x00000000


	//----- nvinfo : EIATTR_CBANK_PARAM_SIZE
	.align		4
.L_43:
        /*0174*/ 	.byte	0x03, 0x19
        /*0176*/ 	.short	0x0050


	//----- nvinfo : EIATTR_PARAM_CBANK
	.align		4
        /*0178*/ 	.byte	0x04, 0x0a
        /*017a*/ 	.short	(.L_45 - .L_44)
	.align		4
.L_44:
        /*017c*/ 	.word	index@(.nv.constant0.gluon_wgmma)
        /*0180*/ 	.short	0x0210
        /*0182*/ 	.short	0x0050


	//----- nvinfo : EIATTR_SW_WAR
	.align		4
.L_45:
        /*0184*/ 	.byte	0x04, 0x36
        /*0186*/ 	.short	(.L_47 - .L_46)
.L_46:
        /*0188*/ 	.word	0x00000008
.L_47:


//--------------------- .nv.callgraph             --------------------------
	.section	.nv.callgraph,"",@"SHT_CUDA_CALLGRAPH"
	.align	4
	.sectionentsize	8
	.align		4
        /*0000*/ 	.word	0x00000000
	.align		4
        /*0004*/ 	.word	0xffffffff
	.align		4
        /*0008*/ 	.word	0x00000000
	.align		4
        /*000c*/ 	.word	0xfffffffe
	.align		4
        /*0010*/ 	.word	0x00000000
	.align		4
        /*0014*/ 	.word	0xfffffffd
	.align		4
        /*0018*/ 	.word	0x00000000
	.align		4
        /*001c*/ 	.word	0xfffffffc


//--------------------- .text.gluon_wgmma         --------------------------
	.section	.text.gluon_wgmma,"ax",@progbits
	.align	128
        .global         gluon_wgmma
        .type           gluon_wgmma,@function
        .size           gluon_wgmma,(.L_x_52 - gluon_wgmma)
        .other          gluon_wgmma,@"STO_CUDA_ENTRY STV_DEFAULT"
gluon_wgmma:
.text.gluon_wgmma:
[----:B------:R-:W-:Y:S01]  /*0000*/  LDC R1, c[0x0][0x28] ;  /* 0x00000a00ff017b82 */ /* 0x000fe20000000800 */
[----:B------:R-:W1:Y:S07]  /*0010*/  S2R R0, SR_TID.X ;  /* 0x0000000000007919 */ /* 0x000e6e0000002100 */
[----:B------:R-:W2:Y:S01]  /*0020*/  S2UR UR4, SR_CgaCtaId ;  /* 0x00000000000479c3 */ /* 0x000ea20000008800 */
[----:B------:R-:W-:Y:S01]  /*0030*/  UMOV UR52, 0x400 ;  /* 0x0000040000347882 */ /* 0x000fe20000000000 */
[----:B------:R-:W-:Y:S01]  /*0040*/  ULDC UR6, c[0x0][0xc] ;  /* 0x0000030000067ab9 */ /* 0x000fe20000000800 */
[----:B------:R-:W-:Y:S05]  /*0050*/  BSSY B0, `(.L_x_0) ;  /* 0x000001f000007945 */ /* 0x000fea0003800000 */
[----:B------:R-:W3:Y:S08]  /*0060*/  LDC R7, c[0x0][0x228] ;  /* 0x00008a00ff077b82 */ /* 0x000ef00000000800 */
[----:B------:R-:W4:Y:S08]  /*0070*/  LDC R14, c[0x0][0x230] ;  /* 0x00008c00ff0e7b82 */ /* 0x000f300000000800 */
[----:B------:R-:W-:Y:S01]  /*0080*/  S2UR UR8, SR_CTAID.Y ;  /* 0x00000000000879c3 */ /* 0x000fe20000002600 */
[----:B--2---:R-:W-:-:S03]  /*0090*/  ULEA UR52, UR4, UR52, 0x18 ;  /* 0x0000003404347291 */ /* 0x004fc6000f8ec03f */
[----:B------:R-:W-:Y:S01]  /*00a0*/  ULDC UR4, c[0x0][0x10] ;  /* 0x0000040000047ab9 */ /* 0x000fe20000000800 */
[----:B-1----:R-:W-:-:S03]  /*00b0*/  LOP3.LUT R6, R0, 0x7f, RZ, 0xc0, !PT ;  /* 0x0000007f00067812 */ /* 0x002fc600078ec0ff */
[----:B------:R-:W1:Y:S01]  /*00c0*/  S2UR UR5, SR_CTAID.Z ;  /* 0x00000000000579c3 */ /* 0x000e620000002700 */
[----:B---3--:R-:W-:Y:S01]  /*00d0*/  VIADD R7, R7, 0xffffffff ;  /* 0xffffffff07077836 */ /* 0x008fe20000000000 */
[C---:B------:R-:W-:Y:S02]  /*00e0*/  ISETP.GE.U32.AND P0, PT, R6.reuse, 0x20, PT ;  /* 0x000000200600780c */ /* 0x040fe40003f06070 */
[C---:B------:R-:W-:Y:S02]  /*00f0*/  ISETP.NE.U32.AND P2, PT, R6.reuse, RZ, PT ;  /* 0x000000ff0600720c */ /* 0x040fe40003f45070 */
[----:B------:R-:W-:Y:S02]  /*0100*/  LEA R12, R6, UR52, 0x2 ;  /* 0x00000034060c7c11 */ /* 0x000fe4000f8e10ff */
[----:B------:R-:W2:Y:S01]  /*0110*/  S2UR UR7, SR_CTAID.X ;  /* 0x00000000000779c3 */ /* 0x000ea20000002500 */
[----:B----4-:R-:W-:-:S06]  /*0120*/  VIADD R8, R14, 0xffffffff ;  /* 0xffffffff0e087836 */ /* 0x010fcc0000000000 */
[----:B------:R3:W-:Y:S01]  /*0130*/  @!P0 STS [R12], RZ ;  /* 0x000000ff0c008388 */ /* 0x0007e20000000800 */
[----:B------:R-:W-:-:S03]  /*0140*/  NOP ;  /* 0x0000000000007918 */ /* 0x000fc60000000000 */
[----:B------:R3:W-:Y:S01]  /*0150*/  @!P2 STS [UR52+0x24], R7 ;  /* 0x00002407ff00a988 */ /* 0x0007e20008000834 */
[----:B-1----:R-:W-:-:S03]  /*0160*/  UIMAD UR4, UR5, UR4, UR8 ;  /* 0x00000004050472a4 */ /* 0x002fc6000f8e0208 */
[----:B------:R3:W-:Y:S01]  /*0170*/  @!P2 STS [UR52+0x20], R8 ;  /* 0x00002008ff00a988 */ /* 0x0007e20008000834 */
[----:B------:R-:W-:Y:S01]  /*0180*/  ULDC.64 UR8, c[0x0][0x250] ;  /* 0x0000940000087ab9 */ /* 0x000fe20000000a00 */
[----:B--2---:R-:W-:-:S04]  /*0190*/  UIMAD UR4, UR4, UR6, UR7 ;  /* 0x00000006040472a4 */ /* 0x004fc8000f8e0207 */
[----:B------:R-:W-:-:S04]  /*01a0*/  UIMAD UR6, UR4, 0x180, URZ ;  /* 0x00000180040678a4 */ /* 0x000fc8000f8e023f */
[----:B------:R-:W-:-:S04]  /*01b0*/  UIADD3 UR61, UP0, UR6, UR8, URZ ;  /* 0x00000008063d7290 */ /* 0x000fc8000ff1e03f */
[----:B------:R-:W-:Y:S01]  /*01c0*/  ULEA.HI.X.SX32 UR60, UR6, UR9, 0x1, UP0 ;  /* 0x00000009063c7291 */ /* 0x000fe200080f0e3f */
[----:B---3--:R-:W-:Y:S11]  /*01d0*/  @P2 BRA `(.L_x_1) ;  /* 0x0000000000182947 */ /* 0x008ff60003800000 */
[----:B------:R-:W1:Y:S01]  /*01e0*/  LDS R2, [UR52+0x8] ;  /* 0x00000834ff027984 */ /* 0x000e620008000800 */
[----:B------:R-:W2:Y:S01]  /*01f0*/  LDC.64 R4, c[0x0][0x210] ;  /* 0x00008400ff047b82 */ /* 0x000ea20000000a00 */
[----:B------:R-:W-:Y:S02]  /*0200*/  IMAD.MOV.U32 R3, RZ, RZ, 0x70 ;  /* 0x00000070ff037424 */ /* 0x000fe400078e00ff */
[----:B--2---:R2:W-:Y:S03]  /*0210*/  STS.64 [UR52], R4 ;  /* 0x00000004ff007988 */ /* 0x0045e60008000a34 */
[----:B-1----:R-:W-:-:S05]  /*0220*/  LOP3.LUT R2, R2, 0x10, R3, 0xd8, !PT ;  /* 0x0000001002027812 */ /* 0x002fca00078ed803 */
[----:B------:R2:W-:Y:S02]  /*0230*/  STS [UR52+0x8], R2 ;  /* 0x00000802ff007988 */ /* 0x0005e40008000834 */
.L_x_1:
[----:B------:R-:W-:Y:S05]  /*0240*/  BSYNC B0 ;  /* 0x0000000000007941 */ /* 0x000fea0003800000 */
.L_x_0:
[----:B------:R-:W-:Y:S04]  /*0250*/  BSSY B0, `(.L_x_2) ;  /* 0x000000a000007945 */ /* 0x000fe80003800000 */
[----:B------:R-:W-:Y:S05]  /*0260*/  @P2 BRA `(.L_x_3) ;  /* 0x0000000000202947 */ /* 0x000fea0003800000 */
[----:B--2---:R-:W1:Y:S01]  /*0270*/  LDS R2, [UR52+0x34] ;  /* 0x00003434ff027984 */ /* 0x004e620008000800 */
[----:B------:R-:W-:Y:S02]  /*0280*/  IMAD.MOV.U32 R3, RZ, RZ, 0x3f000000 ;  /* 0x3f000000ff037424 */ /* 0x000fe400078e00ff */
[----:B------:R-:W-:Y:S01]  /*0290*/  @!P2 IMAD.MOV.U32 R4, RZ, RZ, 0xff ;  /* 0x000000ffff04a424 */ /* 0x000fe200078e00ff */
[----:B------:R-:W2:Y:S02]  /*02a0*/  @!P2 LDS R5, [UR52+0x38] ;  /* 0x00003834ff05a984 */ /* 0x000ea40008000800 */
[----:B-1----:R-:W-:Y:S02]  /*02b0*/  LOP3.LUT R2, R2, 0xff000000, R3, 0xb8, !PT ;  /* 0xff00000002027812 */ /* 0x002fe400078eb803 */
[----:B--2---:R-:W-:-:S03]  /*02c0*/  @!P2 LOP3.LUT R3, R5, 0xff, R4, 0xb8, !PT ;  /* 0x000000ff0503a812 */ /* 0x004fc600078eb804 */
[----:B------:R1:W-:Y:S04]  /*02d0*/  STS [UR52+0x34], R2 ;  /* 0x00003402ff007988 */ /* 0x0003e80008000834 */
[----:B------:R1:W-:Y:S02]  /*02e0*/  @!P2 STS [UR52+0x38], R3 ;  /* 0x00003803ff00a988 */ /* 0x0003e40008000834 */
.L_x_3:
[----:B------:R-:W-:Y:S05]  /*02f0*/  BSYNC B0 ;  /* 0x0000000000007941 */ /* 0x000fea0003800000 */
.L_x_2:
[----:B------:R-:W-:Y:S04]  /*0300*/  BSSY B0, `(.L_x_4) ;  /* 0x000000e000007945 */ /* 0x000fe80003800000 */
[----:B------:R-:W-:Y:S05]  /*0310*/  @P2 BRA `(.L_x_5) ;  /* 0x0000000000302947 */ /* 0x000fea0003800000 */
[----:B-1----:R-:W1:Y:S01]  /*0320*/  LDS R3, [UR52+0x34] ;  /* 0x00003434ff037984 */ /* 0x002e620008000800 */
[----:B--2---:R-:W2:Y:S03]  /*0330*/  LDC.64 R4, c[0x0][0x238] ;  /* 0x00008e00ff047b82 */ /* 0x004ea60000000a00 */
[----:B------:R-:W3:Y:S01]  /*0340*/  LDS R2, [UR52+0x1c] ;  /* 0x00001c34ff027984 */ /* 0x000ee20008000800 */
[C---:B--2---:R-:W-:Y:S01]  /*0350*/  SHF.L.U64.HI R5, R4.reuse, 0x1, R5 ;  /* 0x0000000104057819 */ /* 0x044fe20000010205 */
[----:B------:R-:W-:-:S03]  /*0360*/  IMAD.SHL.U32 R4, R4, 0x2, RZ ;  /* 0x0000000204047824 */ /* 0x000fc600078e00ff */
[--C-:B------:R-:W-:Y:S02]  /*0370*/  SHF.R.U32.HI R9, RZ, 0x4, R5.reuse ;  /* 0x00000004ff097819 */ /* 0x100fe40000011605 */
[----:B------:R-:W-:-:S05]  /*0380*/  SHF.R.U64 R4, R4, 0x4, R5 ;  /* 0x0000000404047819 */ /* 0x000fca0000001205 */
[----:B------:R4:W-:Y:S01]  /*0390*/  STS [UR52+0xc], R4 ;  /* 0x00000c04ff007988 */ /* 0x0009e20008000834 */
[----:B-1----:R-:W-:Y:S02]  /*03a0*/  LOP3.LUT R3, R3, 0x7, RZ, 0xb8, !PT ;  /* 0x0000000703037812 */ /* 0x002fe400078eb8ff */
[----:B---3--:R-:W-:-:S03]  /*03b0*/  LOP3.LUT R2, R2, 0xf, R9, 0xb8, !PT ;  /* 0x0000000f02027812 */ /* 0x008fc600078eb809 */
[----:B------:R4:W-:Y:S04]  /*03c0*/  STS [UR52+0x34], R3 ;  /* 0x00003403ff007988 */ /* 0x0009e80008000834 */
[----:B------:R4:W-:Y:S02]  /*03d0*/  STS [UR52+0x1c], R2 ;  /* 0x00001c02ff007988 */ /* 0x0009e40008000834 */
.L_x_5:
[----:B------:R-:W-:Y:S05]  /*03e0*/  BSYNC B0 ;  /* 0x0000000000007941 */ /* 0x000fea0003800000 */
.L_x_4:
[----:B------:R-:W-:Y:S04]  /*03f0*/  BSSY B1, `(.L_x_6) ;  /* 0x000001b000017945 */ /* 0x000fe80003800000 */
[----:B------:R-:W-:Y:S01]  /*0400*/  BSSY B0, `(.L_x_7) ;  /* 0x0000016000007945 */ /* 0x000fe20003800000 */
[----:B------:R-:W-:-:S03]  /*0410*/  IMAD.MOV.U32 R10, RZ, RZ, RZ ;  /* 0x000000ffff0a7224 */ /* 0x000fc600078e00ff */
[----:B------:R-:W-:Y:S05]  /*0420*/  @P2 BRA `(.L_x_8) ;  /* 0x0000000000202947 */ /* 0x000fea0003800000 */
[----:B-12-4-:R-:W1:Y:S02]  /*0430*/  LDS R2, [UR52+0x34] ;  /* 0x00003434ff027984 */ /* 0x016e640008000800 */
[----:B-1----:R-:W-:-:S05]  /*0440*/  LOP3.LUT R2, R2, 0x38, RZ, 0xb8, !PT ;  /* 0x0000003802027812 */ /* 0x002fca00078eb8ff */
[----:B------:R1:W-:Y:S01]  /*0450*/  STS [UR52+0x34], R2 ;  /* 0x00003402ff007988 */ /* 0x0003e20008000834 */
[----:B------:R-:W-:Y:S05]  /*0460*/  @P2 BRA `(.L_x_9) ;  /* 0x0000000000202947 */ /* 0x000fea0003800000 */
[----:B-1----:R-:W1:Y:S01]  /*0470*/  LDS R2, [UR52+0x8] ;  /* 0x00000834ff027984 */ /* 0x002e620008000800 */
[----:B------:R-:W-:-:S05]  /*0480*/  IMAD.MOV.U32 R3, RZ, RZ, 0x780 ;  /* 0x00000780ff037424 */ /* 0x000fca00078e00ff */
[----:B-1----:R-:W-:-:S05]  /*0490*/  LOP3.LUT R2, R2, 0x300, R3, 0xd8, !PT ;  /* 0x0000030002027812 */ /* 0x002fca00078ed803 */
[----:B------:R3:W-:Y:S02]  /*04a0*/  STS [UR52+0x8], R2 ;  /* 0x00000802ff007988 */ /* 0x0007e40008000834 */
.L_x_8:
[----:B------:R-:W-:Y:S05]  /*04b0*/  @P2 BRA `(.L_x_10) ;  /* 0x0000000000282947 */ /* 0x000fea0003800000 */
[----:B-1234-:R-:W1:Y:S02]  /*04c0*/  LDS R2, [UR52+0x8] ;  /* 0x00000834ff027984 */ /* 0x01ee640008000800 */
[----:B-1----:R-:W-:-:S05]  /*04d0*/  LOP3.LUT R2, R2, 0x1800, RZ, 0xb8, !PT ;  /* 0x0000180002027812 */ /* 0x002fca00078eb8ff */
[----:B------:R2:W-:Y:S02]  /*04e0*/  STS [UR52+0x8], R2 ;  /* 0x00000802ff007988 */ /* 0x0005e40008000834 */
.L_x_9:
[----:B------:R-:W-:Y:S05]  /*04f0*/  @P2 BREAK B0 ;  /* 0x0000000000002942 */ /* 0x000fea0003800000 */
[----:B------:R-:W-:Y:S05]  /*0500*/  @P2 BRA `(.L_x_11) ;  /* 0x0000000000242947 */ /* 0x000fea0003800000 */
[----:B------:R-:W3:Y:S01]  /*0510*/  LDS R3, [UR52+0x8] ;  /* 0x00000834ff037984 */ /* 0x000ee20008000800 */
[----:B-12---:R-:W-:-:S05]  /*0520*/  IMAD.MOV.U32 R2, RZ, RZ, 0x6000 ;  /* 0x00006000ff027424 */ /* 0x006fca00078e00ff */
[----:B---3--:R-:W-:-:S04]  /*0530*/  LOP3.LUT R2, R3, 0x6000, R2, 0xd8, !PT ;  /* 0x0000600003027812 */ /* 0x008fc800078ed802 */
[----:B------:R-:W-:-:S05]  /*0540*/  LOP3.LUT R2, R2, 0x400000, RZ, 0xb8, !PT ;  /* 0x0040000002027812 */ /* 0x000fca00078eb8ff */
[----:B------:R5:W-:Y:S02]  /*0550*/  STS [UR52+0x8], R2 ;  /* 0x00000802ff007988 */ /* 0x000be40008000834 */
.L_x_10:
[----:B------:R-:W-:Y:S05]  /*0560*/  BSYNC B0 ;  /* 0x0000000000007941 */ /* 0x000fea0003800000 */
.L_x_7:
[----:B-12345:R-:W1:Y:S02]  /*0570*/  @!P2 LDS R2, [UR52+0x8] ;  /* 0x00000834ff02a984 */ /* 0x03ee640008000800 */
[----:B-1----:R-:W-:-:S05]  /*0580*/  @!P2 LOP3.LUT R2, R2, 0x8000, RZ, 0xb8, !PT ;  /* 0x000080000202a812 */ /* 0x002fca00078eb8ff */
[----:B------:R3:W-:Y:S02]  /*0590*/  @!P2 STS [UR52+0x8], R2 ;  /* 0x00000802ff00a988 */ /* 0x0007e40008000834 */
.L_x_11:
[----:B------:R-:W-:Y:S05]  /*05a0*/  BSYNC B1 ;  /* 0x0000000000017941 */ /* 0x000fea0003800000 */
.L_x_6:
[----:B------:R-:W-:Y:S05]  /*05b0*/  WARPSYNC.ALL ;  /* 0x0000000000007948 */ /* 0x000fea0003800000 */
[----:B------:R-:W-:Y:S05]  /*05c0*/  @P0 BRA `(.L_x_12) ;  /* 0x0000000000300947 */ /* 0x000fea0003800000 */
[----:B-123--:R-:W1:Y:S01]  /*05d0*/  S2R R2, SR_LANEID ;  /* 0x0000000000027919 */ /* 0x00ee620000000000 */
[----:B------:R-:W-:Y:S05]  /*05e0*/  WARPSYNC.ALL ;  /* 0x0000000000007948 */ /* 0x000fea0003800000 */
[----:B-1----:R-:W-:-:S05]  /*05f0*/  IMAD.SHL.U32 R4, R2, 0x4, RZ ;  /* 0x0000000402047824 */ /* 0x002fca00078e00ff */
[----:B------:R-:W1:Y:S01]  /*0600*/  LDS R5, [R4+UR52] ;  /* 0x0000003404057984 */ /* 0x000e620008000800 */
[----:B------:R-:W-:Y:S01]  /*0610*/  IADD3 R2, P1, R4, UR61, RZ ;  /* 0x0000003d04027c10 */ /* 0x000fe2000ff3e0ff */
[----:B------:R-:W-:-:S04]  /*0620*/  UMOV UR4, UR61 ;  /* 0x0000003d00047c82 */ /* 0x000fc80008000000 */
[----:B------:R-:W-:Y:S01]  /*0630*/  IMAD.X R3, RZ, RZ, UR60, P1 ;  /* 0x0000003cff037e24 */ /* 0x000fe200088e06ff */
[----:B------:R-:W-:-:S04]  /*0640*/  UMOV UR5, UR60 ;  /* 0x0000003c00057c82 */ /* 0x000fc80008000000 */
[----:B-1----:R4:W5:Y:S01]  /*0650*/  ATOMG.E.EXCH.STRONG.GPU PT, RZ, [R2], R5 ;  /* 0x0000000502ff73a8 */ /* 0x00296200041ee100 */
[----:B------:R-:W-:-:S04]  /*0660*/  DEPBAR {5,4,3,2,1,0} ;  /* 0x0000003f0000791a */ /* 0x000fc80000000000 */
[----:B------:R4:W-:Y:S01]  /*0670*/  UTMACCTL.IV [UR4] ;  /* 0x00000000040079b9 */ /* 0x0009e20008000000 */
[----:B------:R-:W-:Y:S01]  /*0680*/  NOP ;  /* 0x0000000000007918 */ /* 0x000fe20000000000 */
.L_x_12:
[----:B------:R-:W-:Y:S05]  /*0690*/  @P0 BRA `(.L_x_13) ;  /* 0x00000000000c0947 */ /* 0x000fea0003800000 */
[----:B------:R0:W-:Y:S01]  /*06a0*/  UTMACMDFLUSH ;  /* 0x00000000000079b7 */ /* 0x0001e20000000000 */
[----:B------:R-:W-:Y:S05]  /*06b0*/  @P0 BRA `(.L_x_13) ;  /* 0x0000000000040947 */ /* 0x000fea0003800000 */
[----:B------:R-:W-:-:S04]  /*06c0*/  DEPBAR.LE SB0, 0x0 ;  /* 0x000080000000791a */ /* 0x000fc80000000000 */
.L_x_13:
[----:B------:R-:W-:Y:S05]  /*06d0*/  WARPSYNC.ALL ;  /* 0x0000000000007948 */ /* 0x000fea0003800000 */
[----:B-----5:R-:W-:Y:S06]  /*06e0*/  BAR.SYNC.DEFER_BLOCKING 0x0 ;  /* 0x0000000000007b1d */ /* 0x020fec0000010000 */
[----:B------:R-:W-:Y:S02]  /*06f0*/  BSSY B1, `(.L_x_14) ;  /* 0x000000b000017945 */ /* 0x000fe40003800000 */
[----:B------:R-:W-:Y:S06]  /*0700*/  BAR.SYNC.DEFER_BLOCKING 0x0 ;  /* 0x0000000000007b1d */ /* 0x000fec0000010000 */
[----:B------:R5:W-:Y:S01]  /*0710*/  @!P0 STS [R12], RZ ;  /* 0x000000ff0c008388 */ /* 0x000be20000000800 */
[----:B------:R-:W-:Y:S01]  /*0720*/  NOP ;  /* 0x0000000000007918 */ /* 0x000fe20000000000 */
[----:B------:R-:W-:Y:S05]  /*0730*/  @P2 BRA `(.L_x_15) ;  /* 0x0000000000182947 */ /* 0x000fea0003800000 */
[----:B-1234-:R-:W1:Y:S01]  /*0740*/  LDS R2, [UR52+0x8] ;  /* 0x00000834ff027984 */ /* 0x01ee620008000800 */
[----:B------:R-:W2:Y:S01]  /*0750*/  LDC.64 R4, c[0x0][0x218] ;  /* 0x00008600ff047b82 */ /* 0x000ea20000000a00 */
[----:B------:R-:W-:Y:S02]  /*0760*/  IMAD.MOV.U32 R3, RZ, RZ, 0x70 ;  /* 0x00000070ff037424 */ /* 0x000fe400078e00ff */
[----:B--2---:R2:W-:Y:S03]  /*0770*/  STS.64 [UR52], R4 ;  /* 0x00000004ff007988 */ /* 0x0045e60008000a34 */
[----:B-1----:R-:W-:-:S05]  /*0780*/  LOP3.LUT R2, R2, 0x10, R3, 0xd8, !PT ;  /* 0x0000001002027812 */ /* 0x002fca00078ed803 */
[----:B------:R2:W-:Y:S02]  /*0790*/  STS [UR52+0x8], R2 ;  /* 0x00000802ff007988 */ /* 0x0005e40008000834 */
.L_x_15:
[----:B----4-:R-:W-:Y:S05]  /*07a0*/  BSYNC B1 ;  /* 0x0000000000017941 */ /* 0x010fea0003800000 */
.L_x_14:
[----:B------:R-:W-:Y:S04]  /*07b0*/  BSSY B2, `(.L_x_16) ;  /* 0x000000f000027945 */ /* 0x000fe80003800000 */
[----:B------:R-:W-:Y:S04]  /*07c0*/  BSSY B1, `(.L_x_17) ;  /* 0x000000c000017945 */ /* 0x000fe80003800000 */
[----:B------:R-:W-:Y:S05]  /*07d0*/  @P2 BRA `(.L_x_18) ;  /* 0x0000000000282947 */ /* 0x000fea0003800000 */
[----:B-123--:R-:W1:Y:S01]  /*07e0*/  LDS R2, [UR52+0x34] ;  /* 0x00003434ff027984 */ /* 0x00ee620008000800 */
[----:B------:R-:W-:Y:S01]  /*07f0*/  IMAD.MOV.U32 R3, RZ, RZ, 0x3f000000 ;  /* 0x3f000000ff037424 */ /* 0x000fe200078e00ff */
[----:B------:R-:W-:Y:S05]  /*0800*/  @P2 BREAK B1 ;  /* 0x0000000000012942 */ /* 0x000fea0003800000 */
[----:B-1----:R-:W-:-:S05]  /*0810*/  LOP3.LUT R2, R2, 0xff000000, R3, 0xb8, !PT ;  /* 0xff00000002027812 */ /* 0x002fca00078eb803 */
[----:B------:R1:W-:Y:S01]  /*0820*/  STS [UR52+0x34], R2 ;  /* 0x00003402ff007988 */ /* 0x0003e20008000834 */
[----:B------:R-:W-:Y:S05]  /*0830*/  @P2 BRA `(.L_x_19) ;  /* 0x0000000000182947 */ /* 0x000fea0003800000 */
[----:B------:R-:W2:Y:S01]  /*0840*/  LDS R3, [UR52+0x38] ;  /* 0x00003834ff037984 */ /* 0x000ea20008000800 */
[----:B-1----:R-:W-:-:S05]  /*0850*/  IMAD.MOV.U32 R2, RZ, RZ, 0x3f ;  /* 0x0000003fff027424 */ /* 0x002fca00078e00ff */
[----:B--2---:R-:W-:-:S05]  /*0860*/  LOP3.LUT R2, R3, 0xff, R2, 0xb8, !PT ;  /* 0x000000ff03027812 */ /* 0x004fca00078eb802 */
[----:B------:R4:W-:Y:S02]  /*0870*/  STS [UR52+0x38], R2 ;  /* 0x00003802ff007988 */ /* 0x0009e40008000834 */
.L_x_18:
[----:B------:R-:W-:Y:S05]  /*0880*/  BSYNC B1 ;  /* 0x0000000000017941 */ /* 0x000fea0003800000 */
.L_x_17:
[----:B------:R1:W-:Y:S02]  /*0890*/  @!P2 STS [UR52+0x20], R8 ;  /* 0x00002008ff00a988 */ /* 0x0003e40008000834 */
.L_x_19:
[----:B------:R-:W-:Y:S05]  /*08a0*/  BSYNC B2 ;  /* 0x0000000000027941 */ /* 0x000fea0003800000 */
.L_x_16:
[----:B------:R-:W-:Y:S05]  /*08b0*/  WARPSYNC.ALL ;  /* 0x0000000000007948 */ /* 0x000fea0003800000 */
[----:B-1----:R-:W1:Y:S01]  /*08c0*/  LDC R8, c[0x0][0x22c] ;  /* 0x00008b00ff087b82 */ /* 0x002e620000000800 */
[----:B------:R-:W-:Y:S01]  /*08d0*/  BSSY B2, `(.L_x_20) ;  /* 0x0000010000027945 */ /* 0x000fe20003800000 */
[----:B-1----:R-:W-:-:S05]  /*08e0*/  VIADD R8, R8, 0xffffffff ;  /* 0xffffffff08087836 */ /* 0x002fca0000000000 */
[----:B------:R1:W-:Y:S01]  /*08f0*/  @!P2 STS [UR52+0x24], R8 ;  /* 0x00002408ff00a988 */ /* 0x0003e20008000834 */
[----:B------:R-:W-:Y:S05]  /*0900*/  @P2 BRA `(.L_x_21) ;  /* 0x0000000000302947 */ /* 0x000fea0003800000 */
[----:B------:R-:W1:Y:S01]  /*0910*/  LDS R3, [UR52+0x34] ;  /* 0x00003434ff037984 */ /* 0x000e620008000800 */
[----:B--2---:R-:W2:Y:S03]  /*0920*/  LDC.64 R4, c[0x0][0x240] ;  /* 0x00009000ff047b82 */ /* 0x004ea60000000a00 */
[----:B---34-:R-:W3:Y:S01]  /*0930*/  LDS R2, [UR52+0x1c] ;  /* 0x00001c34ff027984 */ /* 0x018ee20008000800 */
        /* <DEDUP_REMOVED lines=9> */
.L_x_21:
[----:B------:R-:W-:Y:S05]  /*09d0*/  BSYNC B2 ;  /* 0x0000000000027941 */ /* 0x000fea0003800000 */
.L_x_20:
[----:B------:R-:W-:Y:S04]  /*09e0*/  BSSY B3, `(.L_x_22) ;  /* 0x000001a000037945 */ /* 0x000fe80003800000 */
[----:B------:R-:W-:Y:S04]  /*09f0*/  BSSY B2, `(.L_x_23) ;  /* 0x0000015000027945 */ /* 0x000fe80003800000 */
[----:B------:R-:W-:Y:S05]  /*0a00*/  @P2 BRA `(.L_x_24) ;  /* 0x0000000000202947 */ /* 0x000fea0003800000 */
[----:B--234-:R-:W2:Y:S02]  /*0a10*/  LDS R2, [UR52+0x34] ;  /* 0x00003434ff027984 */ /* 0x01cea40008000800 */
[----:B--2---:R-:W-:-:S05]  /*0a20*/  LOP3.LUT R2, R2, 0x38, RZ, 0xb8, !PT ;  /* 0x0000003802027812 */ /* 0x004fca00078eb8ff */
[----:B------:R2:W-:Y:S01]  /*0a30*/  STS [UR52+0x34], R2 ;  /* 0x00003402ff007988 */ /* 0x0005e20008000834 */
[----:B------:R-:W-:Y:S05]  /*0a40*/  @P2 BRA `(.L_x_25) ;  /* 0x0000000000202947 */ /* 0x000fea0003800000 */
[----:B--2---:R-:W2:Y:S01]  /*0a50*/  LDS R2, [UR52+0x8] ;  /* 0x00000834ff027984 */ /* 0x004ea20008000800 */
[----:B------:R-:W-:-:S05]  /*0a60*/  IMAD.MOV.U32 R3, RZ, RZ, 0x780 ;  /* 0x00000780ff037424 */ /* 0x000fca00078e00ff */
[----:B--2---:R-:W-:-:S05]  /*0a70*/  LOP3.LUT R2, R2, 0x300, R3, 0xd8, !PT ;  /* 0x0000030002027812 */ /* 0x004fca00078ed803 */
[----:B------:R2:W-:Y:S02]  /*0a80*/  STS [UR52+0x8], R2 ;  /* 0x00000802ff007988 */ /* 0x0005e40008000834 */
.L_x_24:
[----:B------:R-:W-:Y:S05]  /*0a90*/  @P2 BRA `(.L_x_26) ;  /* 0x0000000000282947 */ /* 0x000fea0003800000 */
[----:B--234-:R-:W2:Y:S02]  /*0aa0*/  LDS R2, [UR52+0x8] ;  /* 0x00000834ff027984 */ /* 0x01cea40008000800 */
[----:B--2---:R-:W-:-:S05]  /*0ab0*/  LOP3.LUT R2, R2, 0x1800, RZ, 0xb8, !PT ;  /* 0x0000180002027812 */ /* 0x004fca00078eb8ff */
[----:B------:R3:W-:Y:S02]  /*0ac0*/  STS [UR52+0x8], R2 ;  /* 0x00000802ff007988 */ /* 0x0007e40008000834 */
.L_x_25:
[----:B------:R-:W-:Y:S05]  /*0ad0*/  @P2 BREAK B2 ;  /* 0x0000000000022942 */ /* 0x000fea0003800000 */
[----:B------:R-:W-:Y:S05]  /*0ae0*/  @P2 BRA `(.L_x_27) ;  /* 0x0000000000242947 */ /* 0x000fea0003800000 */
[----:B--23--:R-:W2:Y:S01]  /*0af0*/  LDS R2, [UR52+0x8] ;  /* 0x00000834ff027984 */ /* 0x00cea20008000800 */
[----:B------:R-:W-:-:S05]  /*0b00*/  IMAD.MOV.U32 R3, RZ, RZ, 0x6000 ;  /* 0x00006000ff037424 */ /* 0x000fca00078e00ff */
[----:B--2---:R-:W-:-:S04]  /*0b10*/  LOP3.LUT R2, R2, 0x6000, R3, 0xd8, !PT ;  /* 0x0000600002027812 */ /* 0x004fc800078ed803 */
[----:B------:R-:W-:-:S05]  /*0b20*/  LOP3.LUT R2, R2, 0x400000, RZ, 0xb8, !PT ;  /* 0x0040000002027812 */ /* 0x000fca00078eb8ff */
[----:B------:R2:W-:Y:S02]  /*0b30*/  STS [UR52+0x8], R2 ;  /* 0x00000802ff007988 */ /* 0x0005e40008000834 */
.L_x_26:
[----:B------:R-:W-:Y:S05]  /*0b40*/  BSYNC B2 ;  /* 0x0000000000027941 */ /* 0x000fea0003800000 */
.L_x_23:
[----:B--234-:R-:W2:Y:S02]  /*0b50*/  @!P2 LDS R2, [UR52+0x8] ;  /* 0x00000834ff02a984 */ /* 0x01cea40008000800 */
[----:B--2---:R-:W-:-:S05]  /*0b60*/  @!P2 LOP3.LUT R2, R2, 0x8000, RZ, 0xb8, !PT ;  /* 0x000080000202a812 */ /* 0x004fca00078eb8ff */
[----:B------:R4:W-:Y:S02]  /*0b70*/  @!P2 STS [UR52+0x8], R2 ;  /* 0x00000802ff00a988 */ /* 0x0009e40008000834 */
.L_x_27:
[----:B------:R-:W-:Y:S05]  /*0b80*/  BSYNC B3 ;  /* 0x0000000000037941 */ /* 0x000fea0003800000 */
.L_x_22:
[----:B------:R-:W-:Y:S05]  /*0b90*/  WARPSYNC.ALL ;  /* 0x0000000000007948 */ /* 0x000fea0003800000 */
[----:B------:R-:W-:-:S04]  /*0ba0*/  UIADD3 UR4, UR6, 0x80, URZ ;  /* 0x0000008006047890 */ /* 0x000fc8000fffe03f */
[----:B------:R-:W-:-:S04]  /*0bb0*/  UIADD3 UR5, UP0, UR4, UR8, URZ ;  /* 0x0000000804057290 */ /* 0x000fc8000ff1e03f */
[----:B------:R-:W-:Y:S02]  /*0bc0*/  ULEA.HI.X.SX32 UR4, UR4, UR9, 0x1, UP0 ;  /* 0x0000000904047291 */ /* 0x000fe400080f0e3f */
[----:B------:R-:W-:-:S04]  /*0bd0*/  IMAD.U32 R4, RZ, RZ, UR5 ;  /* 0x00000005ff047e24 */ /* 0x000fc8000f8e00ff */
[----:B------:R-:W-:Y:S01]  /*0be0*/  IMAD.U32 R5, RZ, RZ, UR4 ;  /* 0x00000004ff057e24 */ /* 0x000fe2000f8e00ff */
[----:B------:R-:W-:Y:S06]  /*0bf0*/  @P0 BRA `(.L_x_28) ;  /* 0x0000000000380947 */ /* 0x000fec0003800000 */
[----:B--234-:R-:W2:Y:S01]  /*0c00*/  S2R R2, SR_LANEID ;  /* 0x0000000000027919 */ /* 0x01cea20000000000 */
[----:B------:R-:W-:Y:S02]  /*0c10*/  R2UR UR5, R4 ;  /* 0x00000000040572ca */ /* 0x000fe400000e0000 */
[----:B------:R-:W-:Y:S01]  /*0c20*/  R2UR UR4, R5 ;  /* 0x00000000050472ca */ /* 0x000fe200000e0000 */
[----:B--2---:R-:W-:-:S05]  /*0c30*/  IMAD.SHL.U32 R11, R2, 0x4, RZ ;  /* 0x00000004020b7824 */ /* 0x004fca00078e00ff */
[----:B------:R-:W2:Y:S05]  /*0c40*/  LDS R9, [R11+UR52] ;  /* 0x000000340b097984 */ /* 0x000eaa0008000800 */
[----:B------:R-:W-:-:S05]  /*0c50*/  IADD3 R2, P1, R11, UR5, RZ ;  /* 0x000000050b027c10 */ /* 0x000fca000ff3e0ff */
[----:B------:R-:W-:Y:S01]  /*0c60*/  IMAD.X R3, RZ, RZ, UR4, P1 ;  /* 0x00000004ff037e24 */ /* 0x000fe200088e06ff */
[----:B------:R-:W-:Y:S05]  /*0c70*/  WARPSYNC.ALL ;  /* 0x0000000000007948 */ /* 0x000fea0003800000 */
[----:B------:R-:W-:Y:S02]  /*0c80*/  R2UR UR5, R5 ;  /* 0x00000000050572ca */ /* 0x000fe400000e0000 */
[----:B------:R-:W-:Y:S01]  /*0c90*/  R2UR UR4, R4 ;  /* 0x00000000040472ca */ /* 0x000fe200000e0000 */
[----:B--2---:R2:W3:Y:S01]  /*0ca0*/  ATOMG.E.EXCH.STRONG.GPU PT, RZ, [R2], R9 ;  /* 0x0000000902ff73a8 */ /* 0x0044e200041ee100 */
[----:B------:R-:W-:-:S11]  /*0cb0*/  DEPBAR {5,4,3,2,1,0} ;  /* 0x0000003f0000791a */ /* 0x000fd60000000000 */
[----:B------:R2:W-:Y:S01]  /*0cc0*/  UTMACCTL.IV [UR4] ;  /* 0x00000000040079b9 */ /* 0x0005e20008000000 */
[----:B------:R-:W-:Y:S01]  /*0cd0*/  NOP ;  /* 0x0000000000007918 */ /* 0x000fe20000000000 */
.L_x_28:
[----:B------:R-:W-:Y:S05]  /*0ce0*/  @P0 BRA `(.L_x_29) ;  /* 0x00000000000c0947 */ /* 0x000fea0003800000 */
[----:B------:R0:W-:Y:S01]  /*0cf0*/  UTMACMDFLUSH ;  /* 0x00000000000079b7 */ /* 0x0001e20000000000 */
[----:B------:R-:W-:Y:S05]  /*0d00*/  @P0 BRA `(.L_x_29) ;  /* 0x0000000000040947 */ /* 0x000fea0003800000 */
[----:B------:R-:W-:-:S04]  /*0d10*/  DEPBAR.LE SB0, 0x0 ;  /* 0x000080000000791a */ /* 0x000fc80000000000 */
.L_x_29:
[----:B------:R-:W-:Y:S05]  /*0d20*/  WARPSYNC.ALL ;  /* 0x0000000000007948 */ /* 0x000fea0003800000 */
[----:B---3--:R-:W-:Y:S06]  /*0d30*/  BAR.SYNC.DEFER_BLOCKING 0x0 ;  /* 0x0000000000007b1d */ /* 0x008fec0000010000 */
[----:B------:R-:W-:Y:S02]  /*0d40*/  BSSY B3, `(.L_x_30) ;  /* 0x000000b000037945 */ /* 0x000fe40003800000 */
[----:B------:R-:W-:Y:S06]  /*0d50*/  BAR.SYNC.DEFER_BLOCKING 0x0 ;  /* 0x0000000000007b1d */ /* 0x000fec0000010000 */
[----:B------:R3:W-:Y:S01]  /*0d60*/  @!P0 STS [R12], RZ ;  /* 0x000000ff0c008388 */ /* 0x0007e20000000800 */
[----:B------:R-:W-:Y:S01]  /*0d70*/  NOP ;  /* 0x0000000000007918 */ /* 0x000fe20000000000 */
[----:B------:R-:W-:Y:S05]  /*0d80*/  @P2 BRA `(.L_x_31) ;  /* 0x0000000000182947 */ /* 0x000fea0003800000 */
[----:B--2-4-:R-:W2:Y:S01]  /*0d90*/  LDS R2, [UR52+0x8] ;  /* 0x00000834ff027984 */ /* 0x014ea20008000800 */
[----:B---3-5:R-:W3:Y:S01]  /*0da0*/  LDC.64 R12, c[0x0][0x220] ;  /* 0x00008800ff0c7b82 */ /* 0x028ee20000000a00 */
[----:B------:R-:W-:Y:S02]  /*0db0*/  IMAD.MOV.U32 R3, RZ, RZ, 0x70 ;  /* 0x00000070ff037424 */ /* 0x000fe400078e00ff */
[----:B---3--:R3:W-:Y:S03]  /*0dc0*/  STS.64 [UR52], R12 ;  /* 0x0000000cff007988 */ /* 0x0087e60008000a34 */
[----:B--2---:R-:W-:-:S05]  /*0dd0*/  LOP3.LUT R2, R2, 0x10, R3, 0xd8, !PT ;  /* 0x0000001002027812 */ /* 0x004fca00078ed803 */
[----:B------:R3:W-:Y:S02]  /*0de0*/  STS [UR52+0x8], R2 ;  /* 0x00000802ff007988 */ /* 0x0007e40008000834 */
.L_x_31:
[----:B--2---:R-:W-:Y:S05]  /*0df0*/  BSYNC B3 ;  /* 0x0000000000037941 */ /* 0x004fea0003800000 */
.L_x_30:
[----:B------:R-:W-:Y:S04]  /*0e00*/  BSSY B4, `(.L_x_32) ;  /* 0x0000011000047945 */ /* 0x000fe80003800000 */
[----:B------:R-:W-:Y:S04]  /*0e10*/  BSSY B3, `(.L_x_33) ;  /* 0x000000e000037945 */ /* 0x000fe80003800000 */
[----:B------:R-:W-:Y:S05]  /*0e20*/  @P2 BRA `(.L_x_34) ;  /* 0x0000000000242947 */ /* 0x000fea0003800000 */
[----:B---34-:R-:W2:Y:S01]  /*0e30*/  LDS R2, [UR52+0x34] ;  /* 0x00003434ff027984 */ /* 0x018ea20008000800 */
[----:B------:R-:W-:-:S05]  /*0e40*/  IMAD.MOV.U32 R3, RZ, RZ, 0x3f000000 ;  /* 0x3f000000ff037424 */ /* 0x000fca00078e00ff */
[----:B--2---:R-:W-:-:S05]  /*0e50*/  LOP3.LUT R2, R2, 0xff000000, R3, 0xb8, !PT ;  /* 0xff00000002027812 */ /* 0x004fca00078eb803 */
[----:B------:R2:W-:Y:S01]  /*0e60*/  STS [UR52+0x34], R2 ;  /* 0x00003402ff007988 */ /* 0x0005e20008000834 */
[----:B------:R-:W-:Y:S05]  /*0e70*/  @P2 BRA `(.L_x_35) ;  /* 0x00000000001c2947 */ /* 0x000fea0003800000 */
[----:B--2---:R-:W2:Y:S01]  /*0e80*/  LDS R2, [UR52+0x38] ;  /* 0x00003834ff027984 */ /* 0x004ea20008000800 */
[----:B------:R-:W-:-:S05]  /*0e90*/  IMAD.MOV.U32 R3, RZ, RZ, 0xff ;  /* 0x000000ffff037424 */ /* 0x000fca00078e00ff */
[----:B--2---:R-:W-:-:S05]  /*0ea0*/  LOP3.LUT R2, R2, 0xff, R3, 0xb8, !PT ;  /* 0x000000ff02027812 */ /* 0x004fca00078eb803 */
[----:B------:R2:W-:Y:S02]  /*0eb0*/  STS [UR52+0x38], R2 ;  /* 0x00003802ff007988 */ /* 0x0005e40008000834 */
.L_x_34:
[----:B------:R-:W-:Y:S05]  /*0ec0*/  @P2 BREAK B3 ;  /* 0x0000000000032942 */ /* 0x000fea0003800000 */
[----:B------:R-:W-:Y:S05]  /*0ed0*/  @P2 BRA `(.L_x_36) ;  /* 0x00000000000c2947 */ /* 0x000fea0003800000 */
[----:B------:R1:W-:Y:S02]  /*0ee0*/  STS [UR52+0x20], R8 ;  /* 0x00002008ff007988 */ /* 0x0003e40008000834 */
.L_x_35:
[----:B------:R-:W-:Y:S05]  /*0ef0*/  BSYNC B3 ;  /* 0x0000000000037941 */ /* 0x000fea0003800000 */
.L_x_33:
[----:B------:R1:W-:Y:S02]  /*0f00*/  @!P2 STS [UR52+0x24], R7 ;  /* 0x00002407ff00a988 */ /* 0x0003e40008000834 */
.L_x_36:
[----:B------:R-:W-:Y:S05]  /*0f10*/  BSYNC B4 ;  /* 0x0000000000047941 */ /* 0x000fea0003800000 */
.L_x_32:
[----:B------:R-:W-:Y:S05]  /*0f20*/  WARPSYNC.ALL ;  /* 0x0000000000007948 */ /* 0x000fea0003800000 */
[----:B------:R-:W-:Y:S04]  /*0f30*/  BSSY B4, `(.L_x_37) ;  /* 0x000000e000047945 */ /* 0x000fe80003800000 */
[----:B------:R-:W-:Y:S05]  /*0f40*/  @P2 BRA `(.L_x_38) ;  /* 0x0000000000302947 */ /* 0x000fea0003800000 */
[----:B------:R-:W1:Y:S01]  /*0f50*/  LDS R3, [UR52+0x34] ;  /* 0x00003434ff037984 */ /* 0x000e620008000800 */
[----:B---3-5:R-:W1:Y:S03]  /*0f60*/  LDC.64 R12, c[0x0][0x248] ;  /* 0x00009200ff0c7b82 */ /* 0x028e660000000a00 */
[----:B--2-4-:R-:W2:Y:S01]  /*0f70*/  LDS R2, [UR52+0x1c] ;  /* 0x00001c34ff027984 */ /* 0x014ea20008000800 */
[C---:B-1----:R-:W-:Y:S01]  /*0f80*/  SHF.L.U64.HI R8, R12.reuse, 0x1, R13 ;  /* 0x000000010c087819 */ /* 0x042fe2000001020d */
[----:B------:R-:W-:-:S03]  /*0f90*/  IMAD.SHL.U32 R7, R12, 0x2, RZ ;  /* 0x000000020c077824 */ /* 0x000fc600078e00ff */
[--C-:B------:R-:W-:Y:S02]  /*0fa0*/  SHF.R.U32.HI R9, RZ, 0x4, R8.reuse ;  /* 0x00000004ff097819 */ /* 0x100fe40000011608 */
[----:B------:R-:W-:-:S05]  /*0fb0*/  SHF.R.U64 R7, R7, 0x4, R8 ;  /* 0x0000000407077819 */ /* 0x000fca0000001208 */
[----:B------:R1:W-:Y:S01]  /*0fc0*/  STS [UR52+0xc], R7 ;  /* 0x00000c07ff007988 */ /* 0x0003e20008000834 */
[----:B------:R-:W-:Y:S02]  /*0fd0*/  LOP3.LUT R3, R3, 0x7, RZ, 0xb8, !PT ;  /* 0x0000000703037812 */ /* 0x000fe400078eb8ff */
[----:B--2---:R-:W-:-:S03]  /*0fe0*/  LOP3.LUT R2, R2, 0xf, R9, 0xb8, !PT ;  /* 0x0000000f02027812 */ /* 0x004fc600078eb809 */
[----:B------:R1:W-:Y:S04]  /*0ff0*/  STS [UR52+0x34], R3 ;  /* 0x00003403ff007988 */ /* 0x0003e80008000834 */
[----:B------:R1:W-:Y:S02]  /*1000*/  STS [UR52+0x1c], R2 ;  /* 0x00001c02ff007988 */ /* 0x0003e40008000834 */
.L_x_38:
[----:B------:R-:W-:Y:S05]  /*1010*/  BSYNC B4 ;  /* 0x0000000000047941 */ /* 0x000fea0003800000 */
.L_x_37:
[----:B------:R-:W-:Y:S04]  /*1020*/  BSSY B4, `(.L_x_39) ;  /* 0x000001a000047945 */ /* 0x000fe80003800000 */
[----:B------:R-:W-:Y:S04]  /*1030*/  BSSY B5, `(.L_x_40) ;  /* 0x0000015000057945 */ /* 0x000fe80003800000 */
[----:B------:R-:W-:Y:S05]  /*1040*/  @P2 BRA `(.L_x_41) ;  /* 0x0000000000202947 */ /* 0x000fea0003800000 */
[----:B-1234-:R-:W1:Y:S02]  /*1050*/  LDS R2, [UR52+0x34] ;  /* 0x00003434ff027984 */ /* 0x01ee640008000800 */
[----:B-1----:R-:W-:-:S05]  /*1060*/  LOP3.LUT R2, R2, 0x38, RZ, 0xb8, !PT ;  /* 0x0000003802027812 */ /* 0x002fca00078eb8ff */
[----:B------:R1:W-:Y:S01]  /*1070*/  STS [UR52+0x34], R2 ;  /* 0x00003402ff007988 */ /* 0x0003e20008000834 */
[----:B------:R-:W-:Y:S05]  /*1080*/  @P2 BRA `(.L_x_42) ;  /* 0x0000000000202947 */ /* 0x000fea0003800000 */
[----:B-1----:R-:W1:Y:S01]  /*1090*/  LDS R2, [UR52+0x8] ;  /* 0x00000834ff027984 */ /* 0x002e620008000800 */
[----:B------:R-:W-:-:S05]  /*10a0*/  IMAD.MOV.U32 R3, RZ, RZ, 0x780 ;  /* 0x00000780ff037424 */ /* 0x000fca00078e00ff */
[----:B-1----:R-:W-:-:S05]  /*10b0*/  LOP3.LUT R2, R2, 0x300, R3, 0xd8, !PT ;  /* 0x0000030002027812 */ /* 0x002fca00078ed803 */
[----:B------:R1:W-:Y:S02]  /*10c0*/  STS [UR52+0x8], R2 ;  /* 0x00000802ff007988 */ /* 0x0003e40008000834 */
.L_x_41:
[----:B------:R-:W-:Y:S05]  /*10d0*/  @P2 BRA `(.L_x_43) ;  /* 0x0000000000282947 */ /* 0x000fea0003800000 */
[----:B-1234-:R-:W1:Y:S02]  /*10e0*/  LDS R2, [UR52+0x8] ;  /* 0x00000834ff027984 */ /* 0x01ee640008000800 */
[----:B-1----:R-:W-:-:S05]  /*10f0*/  LOP3.LUT R2, R2, 0x1800, RZ, 0xb8, !PT ;  /* 0x0000180002027812 */ /* 0x002fca00078eb8ff */
[----:B------:R2:W-:Y:S02]  /*1100*/  STS [UR52+0x8], R2 ;  /* 0x00000802ff007988 */ /* 0x0005e40008000834 */
.L_x_42:
[----:B------:R-:W-:Y:S05]  /*1110*/  @P2 BREAK B5 ;  /* 0x0000000000052942 */ /* 0x000fea0003800000 */
[----:B------:R-:W-:Y:S05]  /*1120*/  @P2 BRA `(.L_x_44) ;  /* 0x0000000000242947 */ /* 0x000fea0003800000 */
[----:B-12---:R-:W1:Y:S01]  /*1130*/  LDS R2, [UR52+0x8] ;  /* 0x00000834ff027984 */ /* 0x006e620008000800 */
[----:B------:R-:W-:-:S05]  /*1140*/  IMAD.MOV.U32 R3, RZ, RZ, 0x6000 ;  /* 0x00006000ff037424 */ /* 0x000fca00078e00ff */
[----:B-1----:R-:W-:-:S04]  /*1150*/  LOP3.LUT R2, R2, 0x6000, R3, 0xd8, !PT ;  /* 0x0000600002027812 */ /* 0x002fc800078ed803 */
[----:B------:R-:W-:-:S05]  /*1160*/  LOP3.LUT R2, R2, 0x400000, RZ, 0xb8, !PT ;  /* 0x0040000002027812 */ /* 0x000fca00078eb8ff */
[----:B------:R1:W-:Y:S02]  /*1170*/  STS [UR52+0x8], R2 ;  /* 0x00000802ff007988 */ /* 0x0003e40008000834 */
.L_x_43:
[----:B------:R-:W-:Y:S05]  /*1180*/  BSYNC B5 ;  /* 0x0000000000057941 */ /* 0x000fea0003800000 */
.L_x_40:
[----:B-1234-:R-:W1:Y:S02]  /*1190*/  @!P2 LDS R2, [UR52+0x8] ;  /* 0x00000834ff02a984 */ /* 0x01ee640008000800 */
[----:B-1----:R-:W-:-:S05]  /*11a0*/  @!P2 LOP3.LUT R2, R2, 0x8000, RZ, 0xb8, !PT ;  /* 0x000080000202a812 */ /* 0x002fca00078eb8ff */
[----:B------:R3:W-:Y:S02]  /*11b0*/  @!P2 STS [UR52+0x8], R2 ;  /* 0x00000802ff00a988 */ /* 0x0007e40008000834 */
.L_x_44:
[----:B------:R-:W-:Y:S05]  /*11c0*/  BSYNC B4 ;  /* 0x0000000000047941 */ /* 0x000fea0003800000 */
.L_x_39:
[----:B------:R-:W-:Y:S05]  /*11d0*/  WARPSYNC.ALL ;  /* 0x0000000000007948 */ /* 0x000fea0003800000 */
[----:B------:R-:W-:Y:S01]  /*11e0*/  UIADD3 UR6, UR6, 0x100, URZ ;  /* 0x0000010006067890 */ /* 0x000fe2000fffe03f */
[----:B------:R-:W-:Y:S02]  /*11f0*/  ISETP.GE.AND P1, PT, R14, 0x1, PT ;  /* 0x000000010e00780c */ /* 0x000fe40003f26270 */
[----:B------:R-:W-:Y:S02]  /*1200*/  CS2R R120, SRZ ;  /* 0x0000000000787805 */ /* 0x000fe4000001ff00 */
[----:B------:R-:W-:Y:S01]  /*1210*/  CS2R R122, SRZ ;  /* 0x00000000007a7805 */ /* 0x000fe2000001ff00 */
[----:B------:R-:W-:Y:S01]  /*1220*/  UIADD3 UR4, UP0, UR6, UR8, URZ ;  /* 0x0000000806047290 */ /* 0x000fe2000ff1e03f */
[----:B------:R-:W-:-:S02]  /*1230*/  CS2R R124, SRZ ;  /* 0x00000000007c7805 */ /* 0x000fc4000001ff00 */
[----:B------:R-:W-:Y:S02]  /*1240*/  CS2R R126, SRZ ;  /* 0x00000000007e7805 */ /* 0x000fe4000001ff00 */
[----:B------:R-:W-:Y:S02]  /*1250*/  CS2R R128, SRZ ;  /* 0x0000000000807805 */ /* 0x000fe4000001ff00 */
[----:B------:R-:W-:Y:S02]  /*1260*/  CS2R R130, SRZ ;  /* 0x0000000000827805 */ /* 0x000fe4000001ff00 */
[----:B------:R-:W-:Y:S01]  /*1270*/  CS2R R132, SRZ ;  /* 0x0000000000847805 */ /* 0x000fe2000001ff00 */
[----:B-123--:R-:W-:Y:S01]  /*1280*/  IMAD.U32 R2, RZ, RZ, UR4 ;  /* 0x00000004ff027e24 */ /* 0x00efe2000f8e00ff */
[----:B------:R-:W-:Y:S01]  /*1290*/  ULEA.HI.X.SX32 UR4, UR6, UR9, 0x1, UP0 ;  /* 0x0000000906047291 */ /* 0x000fe200080f0e3f */
[----:B------:R-:W-:Y:S02]  /*12a0*/  CS2R R134, SRZ ;  /* 0x0000000000867805 */ /* 0x000fe4000001ff00 */
[----:B------:R-:W-:-:S02]  /*12b0*/  CS2R R136, SRZ ;  /* 0x0000000000887805 */ /* 0x000fc4000001ff00 */
[----:B------:R-:W-:Y:S02]  /*12c0*/  CS2R R138, SRZ ;  /* 0x00000000008a7805 */ /* 0x000fe4000001ff00 */
[----:B------:R-:W-:Y:S02]  /*12d0*/  CS2R R140, SRZ ;  /* 0x00000000008c7805 */ /* 0x000fe4000001ff00 */
[----:B------:R-:W-:Y:S01]  /*12e0*/  CS2R R142, SRZ ;  /* 0x00000000008e7805 */ /* 0x000fe2000001ff00 */
[----:B------:R-:W-:Y:S01]  /*12f0*/  IMAD.U32 R3, RZ, RZ, UR4 ;  /* 0x00000004ff037e24 */ /* 0x000fe2000f8e00ff */
[----:B------:R-:W-:Y:S02]  /*1300*/  CS2R R144, SRZ ;  /* 0x0000000000907805 */ /* 0x000fe4000001ff00 */
[----:B------:R-:W-:Y:S02]  /*1310*/  CS2R R146, SRZ ;  /* 0x0000000000927805 */ /* 0x000fe4000001ff00 */
[----:B------:R-:W-:-:S02]  /*1320*/  CS2R R148, SRZ ;  /* 0x0000000000947805 */ /* 0x000fc4000001ff00 */
[----:B------:R-:W-:Y:S02]  /*1330*/  CS2R R150, SRZ ;  /* 0x0000000000967805 */ /* 0x000fe4000001ff00 */
[----:B------:R-:W-:Y:S02]  /*1340*/  CS2R R88, SRZ ;  /* 0x0000000000587805 */ /* 0x000fe4000001ff00 */
[----:B------:R-:W-:Y:S02]  /*1350*/  CS2R R90, SRZ ;  /* 0x00000000005a7805 */ /* 0x000fe4000001ff00 */
        /* <DEDUP_REMOVED lines=31> */
[----:B------:R-:W-:Y:S01]  /*1550*/  CS2R R26, SRZ ;  /* 0x00000000001a7805 */ /* 0x000fe2000001ff00 */
[----:B------:R-:W-:Y:S01]  /*1560*/  IMAD.MOV.U32 R28, RZ, RZ, RZ ;  /* 0x000000ffff1c7224 */ /* 0x000fe200078e00ff */
[----:B------:R-:W-:Y:S06]  /*1570*/  @P0 BRA `(.L_x_45) ;  /* 0x0000000000380947 */ /* 0x000fec0003800000 */
[----:B------:R-:W1:Y:S01]  /*1580*/  S2R R7, SR_LANEID ;  /* 0x0000000000077919 */ /* 0x000e620000000000 */
[----:B------:R-:W-:Y:S02]  /*1590*/  R2UR UR5, R2 ;  /* 0x00000000020572ca */ /* 0x000fe400000e0000 */
[----:B------:R-:W-:Y:S01]  /*15a0*/  R2UR UR4, R3 ;  /* 0x00000000030472ca */ /* 0x000fe200000e0000 */
[----:B-1----:R-:W-:-:S05]  /*15b0*/  IMAD.SHL.U32 R11, R7, 0x4, RZ ;  /* 0x00000004070b7824 */ /* 0x002fca00078e00ff */
[----:B------:R-:W1:Y:S05]  /*15c0*/  LDS R7, [R11+UR52] ;  /* 0x000000340b077984 */ /* 0x000e6a0008000800 */
[----:B------:R-:W-:-:S05]  /*15d0*/  IADD3 R8, P3, R11, UR5, RZ ;  /* 0x000000050b087c10 */ /* 0x000fca000ff7e0ff */
[----:B------:R-:W-:Y:S01]  /*15e0*/  IMAD.X R9, RZ, RZ, UR4, P3 ;  /* 0x00000004ff097e24 */ /* 0x000fe200098e06ff */
[----:B------:R-:W-:Y:S05]  /*15f0*/  WARPSYNC.ALL ;  /* 0x0000000000007948 */ /* 0x000fea0003800000 */
[----:B------:R-:W-:Y:S02]  /*1600*/  R2UR UR5, R3 ;  /* 0x00000000030572ca */ /* 0x000fe400000e0000 */
[----:B------:R-:W-:Y:S01]  /*1610*/  R2UR UR4, R2 ;  /* 0x00000000020472ca */ /* 0x000fe200000e0000 */
[----:B-1----:R1:W2:Y:S01]  /*1620*/  ATOMG.E.EXCH.STRONG.GPU PT, RZ, [R8], R7 ;  /* 0x0000000708ff73a8 */ /* 0x0022a200041ee100 */
[----:B------:R-:W-:-:S11]  /*1630*/  DEPBAR {5,4,3,2,1,0} ;  /* 0x0000003f0000791a */ /* 0x000fd60000000000 */
[----:B------:R1:W-:Y:S01]  /*1640*/  UTMACCTL.IV [UR4] ;  /* 0x00000000040079b9 */ /* 0x0003e20008000000 */
[----:B------:R-:W-:Y:S01]  /*1650*/  NOP ;  /* 0x0000000000007918 */ /* 0x000fe20000000000 */
.L_x_45:
[----:B------:R-:W-:Y:S05]  /*1660*/  @P0 BRA `(.L_x_46) ;  /* 0x00000000000c0947 */ /* 0x000fea0003800000 */
[----:B------:R0:W-:Y:S01]  /*1670*/  UTMACMDFLUSH ;  /* 0x00000000000079b7 */ /* 0x0001e20000000000 */
[----:B------:R-:W-:Y:S05]  /*1680*/  @P0 BRA `(.L_x_46) ;  /* 0x0000000000040947 */ /* 0x000fea0003800000 */
[----:B------:R-:W-:-:S04]  /*1690*/  DEPBAR.LE SB0, 0x0 ;  /* 0x000080000000791a */ /* 0x000fc80000000000 */
.L_x_46:
[----:B------:R-:W-:Y:S05]  /*16a0*/  WARPSYNC.ALL ;  /* 0x0000000000007948 */ /* 0x000fea0003800000 */
[----:B--2---:R-:W-:Y:S01]  /*16b0*/  BAR.SYNC.DEFER_BLOCKING 0x0 ;  /* 0x0000000000007b1d */ /* 0x004fe20000010000 */
[----:B------:R-:W-:Y:S01]  /*16c0*/  IMAD.MOV.U32 R29, RZ, RZ, RZ ;  /* 0x000000ffff1d7224 */ /* 0x000fe200078e00ff */
[----:B------:R-:W-:Y:S02]  /*16d0*/  CS2R R30, SRZ ;  /* 0x00000000001e7805 */ /* 0x000fe4000001ff00 */
[----:B------:R-:W-:Y:S02]  /*16e0*/  CS2R R32, SRZ ;  /* 0x0000000000207805 */ /* 0x000fe4000001ff00 */
[----:B------:R-:W-:-:S02]  /*16f0*/  CS2R R34, SRZ ;  /* 0x0000000000227805 */ /* 0x000fc4000001ff00 */
[----:B------:R-:W-:Y:S01]  /*1700*/  CS2R R36, SRZ ;  /* 0x0000000000247805 */ /* 0x000fe2000001ff00 */
[----:B------:R-:W2:Y:S01]  /*1710*/  S2UR UR7, SR_CTAID.X ;  /* 0x00000000000779c3 */ /* 0x000ea20000002500 */
[----:B------:R-:W-:Y:S01]  /*1720*/  VOTEU.ALL UP0, P2 ;  /* 0x00000000003f7886 */ /* 0x000fe20001000000 */
[----:B-1----:R-:W-:Y:S01]  /*1730*/  UMOV UR4, 0x1 ;  /* 0x0000000100047882 */ /* 0x002fe20000000000 */
[----:B------:R-:W-:Y:S02]  /*1740*/  CS2R R38, SRZ ;  /* 0x0000000000267805 */ /* 0x000fe4000001ff00 */
[----:B------:R-:W-:Y:S02]  /*1750*/  CS2R R40, SRZ ;  /* 0x0000000000287805 */ /* 0x000fe4000001ff00 */
[----:B------:R-:W-:Y:S01]  /*1760*/  CS2R R42, SRZ ;  /* 0x00000000002a7805 */ /* 0x000fe2000001ff00 */
[----:B------:R-:W-:-:S04]  /*1770*/  @!UP0 UIADD3 UR4, -UR4, 0x100000, URZ ;  /* 0x0010000004048890 */ /* 0x000fc8000fffe13f */
[----:B------:R-:W-:Y:S02]  /*1780*/  @!UP0 USHF.L.U32 UR5, UR4, 0xb, URZ ;  /* 0x0000000b04058899 */ /* 0x000fe4000800063f */
[----:B------:R-:W-:Y:S01]  /*1790*/  @!UP0 USHF.L.U32 UR4, UR4, 0x1, URZ ;  /* 0x0000000104048899 */ /* 0x000fe2000800063f */
[----:B------:R-:W-:Y:S01]  /*17a0*/  CS2R R44, SRZ ;  /* 0x00000000002c7805 */ /* 0x000fe2000001ff00 */
[----:B------:R-:W1:Y:S01]  /*17b0*/  S2UR UR6, SR_CTAID.Y ;  /* 0x00000000000679c3 */ /* 0x000e620000002600 */
[----:B------:R-:W-:Y:S01]  /*17c0*/  VOTEU.ALL UP0, P2 ;  /* 0x00000000003f7886 */ /* 0x000fe20001000000 */
[----:B------:R-:W-:Y:S02]  /*17d0*/  CS2R R46, SRZ ;  /* 0x00000000002e7805 */ /* 0x000fe4000001ff00 */
[----:B------:R-:W-:Y:S02]  /*17e0*/  CS2R R48, SRZ ;  /* 0x0000000000307805 */ /* 0x000fe4000001ff00 */
[----:B------:R-:W-:-:S02]  /*17f0*/  CS2R R50, SRZ ;  /* 0x0000000000327805 */ /* 0x000fc4000001ff00 */
[----:B------:R-:W-:Y:S02]  /*1800*/  CS2R R52, SRZ ;  /* 0x0000000000347805 */ /* 0x000fe4000001ff00 */
[----:B------:R-:W-:Y:S01]  /*1810*/  CS2R R54, SRZ ;  /* 0x0000000000367805 */ /* 0x000fe2000001ff00 */
[----:B------:R-:W3:Y:S02]  /*1820*/  FENCE.VIEW.ASYNC.S ;  /* 0x00000000000073c6 */ /* 0x000ee40000000000 */
[----:B---3--:R3:W4:Y:S01]  /*1830*/  @!UP0 SYNCS.EXCH.64 URZ, [UR52+0xa000], UR4 ;  /* 0x00a00004343f85b2 */ /* 0x0087220008000100 */
[----:B--2---:R-:W-:Y:S02]  /*1840*/  USHF.L.U32 UR55, UR7, 0x8, URZ ;  /* 0x0000000807377899 */ /* 0x004fe4000800063f */
[----:B-1----:R-:W-:Y:S01]  /*1850*/  USHF.L.U32 UR59, UR6, 0x6, URZ ;  /* 0x00000006063b7899 */ /* 0x002fe2000800063f */
[----:B------:R-:W-:Y:S11]  /*1860*/  @!P1 BRA `(.L_x_47) ;  /* 0x0000000c00109947 */ /* 0x000ff60003800000 */
[----:B------:R-:W-:Y:S01]  /*1870*/  USHF.R.U32.HI UR48, URZ, 0x4, UR52 ;  /* 0x000000043f307899 */ /* 0x000fe20008011634 */
[----:B------:R-:W-:Y:S01]  /*1880*/  CS2R R120, SRZ ;  /* 0x0000000000787805 */ /* 0x000fe2000001ff00 */
[----:B------:R-:W-:Y:S01]  /*1890*/  UIADD3 UR6, UR52, 0x8000, URZ ;  /* 0x0000800034067890 */ /* 0x000fe2000fffe03f */
[----:B------:R-:W-:Y:S01]  /*18a0*/  CS2R R122, SRZ ;  /* 0x00000000007a7805 */ /* 0x000fe2000001ff00 */
[----:B------:R-:W-:Y:S01]  /*18b0*/  USGXT.U32 UR48, UR48, 0xe ;  /* 0x0000000e3030789a */ /* 0x000fe20008000000 */
[----:B------:R-:W-:Y:S01]  /*18c0*/  CS2R R124, SRZ ;  /* 0x00000000007c7805 */ /* 0x000fe2000001ff00 */
[----:B---3--:R-:W-:Y:S01]  /*18d0*/  UMOV UR4, URZ ;  /* 0x0000003f00047c82 */ /* 0x008fe20008000000 */
[----:B------:R-:W-:Y:S01]  /*18e0*/  USHF.R.U32.HI UR6, URZ, 0x4, UR6 ;  /* 0x000000043f067899 */ /* 0x000fe20008011606 */
[----:B------:R-:W-:Y:S01]  /*18f0*/  CS2R R126, SRZ ;  /* 0x00000000007e7805 */ /* 0x000fe2000001ff00 */
[----:B------:R-:W-:Y:S01]  /*1900*/  UIADD3 UR12, UP0, UR48, 0x2, URZ ;  /* 0x00000002300c7890 */ /* 0x000fe2000ff1e03f */
[----:B------:R-:W-:Y:S01]  /*1910*/  CS2R R128, SRZ ;  /* 0x0000000000807805 */ /* 0x000fe2000001ff00 */
[----:B------:R-:W-:Y:S01]  /*1920*/  USGXT.U32 UR50, UR6, 0xe ;  /* 0x0000000e0632789a */ /* 0x000fe20008000000 */
[----:B------:R-:W-:Y:S01]  /*1930*/  CS2R R130, SRZ ;  /* 0x0000000000827805 */ /* 0x000fe2000001ff00 */
[----:B------:R-:W-:Y:S01]  /*1940*/  UIADD3.X UR13, UR4, 0x40000040, URZ, UP0, !UPT ;  /* 0x40000040040d7890 */ /* 0x000fe200087fe43f */
[----:B------:R-:W-:Y:S01]  /*1950*/  CS2R R132, SRZ ;  /* 0x0000000000847805 */ /* 0x000fe2000001ff00 */
[----:B------:R-:W-:Y:S01]  /*1960*/  UIADD3 UR14, UP0, UR50, 0x2, URZ ;  /* 0x00000002320e7890 */ /* 0x000fe2000ff1e03f */
[----:B------:R-:W-:Y:S01]  /*1970*/  CS2R R134, SRZ ;  /* 0x0000000000867805 */ /* 0x000fe2000001ff00 */
[----:B------:R-:W-:Y:S01]  /*1980*/  UIADD3.64 UR10, UR12, 0x1fe, URZ ;  /* 0x000001fe0c0a7897 */ /* 0x000fe2000fffe03f */
[----:B------:R-:W-:Y:S01]  /*1990*/  CS2R R136, SRZ ;  /* 0x0000000000887805 */ /* 0x000fe2000001ff00 */
[----:B------:R-:W-:Y:S01]  /*19a0*/  UIADD3.64 UR6, UR12, 0x200, URZ ;  /* 0x000002000c067897 */ /* 0x000fe2000fffe03f */
[----:B------:R-:W-:Y:S01]  /*19b0*/  CS2R R138, SRZ ;  /* 0x00000000008a7805 */ /* 0x000fe2000001ff00 */
[----:B------:R-:W-:Y:S01]  /*19c0*/  UMOV UR5, URZ ;  /* 0x0000003f00057c82 */ /* 0x000fe20008000000 */
[----:B------:R-:W-:Y:S01]  /*19d0*/  CS2R R140, SRZ ;  /* 0x00000000008c7805 */ /* 0x000fe2000001ff00 */
[----:B------:R-:W-:Y:S01]  /*19e0*/  IMAD.U32 R8, RZ, RZ, UR10 ;  /* 0x0000000aff087e24 */ /* 0x000fe2000f8e00ff */
[----:B------:R-:W-:Y:S01]  /*19f0*/  UIADD3.X UR15, UR5, 0x40000040, URZ, UP0, !UPT ;  /* 0x40000040050f7890 */ /* 0x000fe200087fe43f */
[----:B------:R-:W-:Y:S01]  /*1a00*/  IMAD.U32 R9, RZ, RZ, UR11 ;  /* 0x0000000bff097e24 */ /* 0x000fe2000f8e00ff */
[----:B------:R-:W-:Y:S01]  /*1a10*/  UIADD3.64 UR10, UR12, 0x202, URZ ;  /* 0x000002020c0a7897 */ /* 0x000fe2000fffe03f */
[----:B------:R-:W-:Y:S01]  /*1a20*/  IMAD.U32 R8, RZ, RZ, UR6 ;  /* 0x00000006ff087e24 */ /* 0x000fe2000f8e00ff */
[----:B------:R-:W-:Y:S01]  /*1a30*/  CS2R R142, SRZ ;  /* 0x00000000008e7805 */ /* 0x000fe2000001ff00 */
[----:B------:R-:W-:Y:S01]  /*1a40*/  IMAD.U32 R9, RZ, RZ, UR7 ;  /* 0x00000007ff097e24 */ /* 0x000fe2000f8e00ff */
[----:B------:R-:W-:Y:S01]  /*1a50*/  UIADD3.64 UR6, UR12, 0x204, URZ ;  /* 0x000002040c067897 */ /* 0x000fe2000fffe03f */
        /* <DEDUP_REMOVED lines=51> */
[----:B------:R-:W-:Y:S01]  /*1d90*/  CS2R R54, SRZ ;  /* 0x0000000000367805 */ /* 0x000fe2000001ff00 */
[----:B------:R-:W-:Y:S01]  /*1da0*/  IMAD.U32 R8, RZ, RZ, UR10 ;  /* 0x0000000aff087e24 */ /* 0x000fe2000f8e00ff */
[----:B------:R-:W-:Y:S01]  /*1db0*/  UIADD3.64 UR8, UR12, 0x2, URZ ;  /* 0x000000020c087897 */ /* 0x000fe2000fffe03f */
[----:B------:R-:W-:Y:S01]  /*1dc0*/  IMAD.U32 R9, RZ, RZ, UR11 ;  /* 0x0000000bff097e24 */ /* 0x000fe2000f8e00ff */
[----:B------:R-:W-:Y:S01]  /*1dd0*/  UIADD3.64 UR4, UR12, 0x4, URZ ;  /* 0x000000040c047897 */ /* 0x000fe2000fffe03f */
[----:B------:R-:W-:Y:S01]  /*1de0*/  IMAD.U32 R8, RZ, RZ, UR6 ;  /* 0x00000006ff087e24 */ /* 0x000fe2000f8e00ff */
[----:B------:R-:W-:Y:S01]  /*1df0*/  UIADD3.64 UR16, UR12, 0x3fe, URZ ;  /* 0x000003fe0c107897 */ /* 0x000fe2000fffe03f */
[----:B------:R-:W-:Y:S01]  /*1e00*/  IMAD.U32 R9, RZ, RZ, UR7 ;  /* 0x00000007ff097e24 */ /* 0x000fe2000f8e00ff */
[----:B------:R-:W-:-:S02]  /*1e10*/  UIADD3.64 UR20, UR12, 0x400, URZ ;  /* 0x000004000c147897 */ /* 0x000fc4000fffe03f */
[----:B------:R-:W-:Y:S02]  /*1e20*/  UIADD3.64 UR24, UR12, 0x402, URZ ;  /* 0x000004020c187897 */ /* 0x000fe4000fffe03f */
[----:B------:R-:W-:Y:S02]  /*1e30*/  UIADD3.64 UR28, UR12, 0x404, URZ ;  /* 0x000004040c1c7897 */ /* 0x000fe4000fffe03f */
[----:B------:R-:W-:Y:S02]  /*1e40*/  UIADD3.64 UR32, UR12, 0x5fe, URZ ;  /* 0x000005fe0c207897 */ /* 0x000fe4000fffe03f */
[----:B------:R-:W-:Y:S02]  /*1e50*/  UIADD3.64 UR36, UR12, 0x600, URZ ;  /* 0x000006000c247897 */ /* 0x000fe4000fffe03f */
[----:B------:R-:W-:Y:S02]  /*1e60*/  UIADD3.64 UR40, UR12, 0x602, URZ ;  /* 0x000006020c287897 */ /* 0x000fe4000fffe03f */
[----:B------:R-:W-:-:S02]  /*1e70*/  UIADD3.64 UR44, UR12, 0x604, URZ ;  /* 0x000006040c2c7897 */ /* 0x000fc4000fffe03f */
[----:B------:R-:W-:Y:S02]  /*1e80*/  UIADD3.64 UR10, UR14, 0x2, URZ ;  /* 0x000000020e0a7897 */ /* 0x000fe4000fffe03f */
[----:B------:R-:W-:Y:S01]  /*1e90*/  UIADD3.64 UR6, UR14, 0x4, URZ ;  /* 0x000000040e067897 */ /* 0x000fe2000fffe03f */
[----:B------:R-:W-:Y:S01]  /*1ea0*/  UMOV UR54, URZ ;  /* 0x0000003f00367c82 */ /* 0x000fe20008000000 */
[----:B------:R-:W-:-:S10]  /*1eb0*/  UMOV UR51, 0x40000040 ;  /* 0x4000004000337882 */ /* 0x000fd40000000000 */
.L_x_49:
[----:B----4-:R-:W-:Y:S01]  /*1ec0*/  BAR.SYNC.DEFER_BLOCKING 0x0 ;  /* 0x0000000000007b1d */ /* 0x010fe20000010000 */
[----:B------:R-:W-:Y:S01]  /*1ed0*/  @!P2 IMAD.MOV.U32 R7, RZ, RZ, 0xa000 ;  /* 0x0000a000ff07a424 */ /* 0x000fe200078e00ff */
[----:B------:R-:W-:Y:S02]  /*1ee0*/  ELECT P0, URZ, PT ;  /* 0x00000000003f782f */ /* 0x000fe40003800000 */
[----:B------:R-:W-:Y:S02]  /*1ef0*/  R2UR UR23, R5 ;  /* 0x00000000051772ca */ /* 0x000fe400000e0000 */
[----:B------:R-:W-:Y:S02]  /*1f00*/  ELECT P1, URZ, PT ;  /* 0x00000000003f782f */ /* 0x000fe40003820000 */
[----:B------:R-:W-:Y:S01]  /*1f10*/  R2UR UR22, R4 ;  /* 0x00000000041672ca */ /* 0x000fe200000e0000 */
[----:B------:R-:W-:Y:S01]  /*1f20*/  UMOV UR58, UR54 ;  /* 0x00000036003a7c82 */ /* 0x000fe20008000000 */
[C---:B------:R-:W-:Y:S01]  /*1f30*/  ISETP.LT.U32.AND P0, PT, R6.reuse, 0x20, P0 ;  /* 0x000000200600780c */ /* 0x040fe20000701070 */
[----:B------:R-:W-:Y:S01]  /*1f40*/  UMOV UR49, 0x40000040 ;  /* 0x4000004000317882 */ /* 0x000fe20000000000 */
[----:B------:R-:W-:-:S11]  /*1f50*/  ISETP.LT.U32.AND P1, PT, R6, 0x20, P1 ;  /* 0x000000200600780c */ /* 0x000fd60000f21070 */
[----:B------:R-:W-:Y:S01]  /*1f60*/  VOTEU.ANY UP0, P0 ;  /* 0x00000000003f7886 */ /* 0x000fe20000000100 */
[----:B------:R-:W-:Y:S01]  /*1f70*/  VOTEU.ANY UP2, P0 ;  /* 0x00000000003f7886 */ /* 0x000fe20000040100 */
[----:B------:R-:W-:Y:S01]  /*1f80*/  VOTEU.ANY UP1, P1 ;  /* 0x00000000003f7886 */ /* 0x000fe20000820100 */
[----:B------:R-:W-:Y:S01]  /*1f90*/  VOTEU.ANY UP3, P1 ;  /* 0x00000000003f7886 */ /* 0x000fe20000860100 */
[----:B------:R1:W-:Y:S01]  /*1fa0*/  @!P2 SYNCS.ARRIVE.TRANS64 RZ, [UR52+0xa000], R7 ;  /* 0x00a00007ffffa9a7 */ /* 0x0003e20008000034 */
[----:B------:R2:W-:Y:S06]  /*1fb0*/  MEMBAR.ALL.CTA ;  /* 0x0000000000007992 */ /* 0x0005ec0000008000 */
[----:B--2---:R-:W2:Y:S01]  /*1fc0*/  FENCE.VIEW.ASYNC.S ;  /* 0x00000000000073c6 */ /* 0x004ea20000000000 */
[----:B------:R-:W-:Y:S01]  /*1fd0*/  @UP0 UIADD3 UR53, UR52, 0xa000, URZ ;  /* 0x0000a00034350890 */ /* 0x000fe2000fffe03f */
[----:B------:R-:W-:Y:S01]  /*1fe0*/  @UP0 UMOV UR18, UR61 ;  /* 0x0000003d00120c82 */ /* 0x000fe20008000000 */
[----:B------:R-:W-:Y:S01]  /*1ff0*/  @UP0 UMOV UR19, UR60 ;  /* 0x0000003c00130c82 */ /* 0x000fe20008000000 */
[----:B------:R-:W-:-:S02]  /*2000*/  @UP1 UIADD3 UR56, UR52, 0x8000, URZ ;  /* 0x0000800034381890 */ /* 0x000fc4000fffe03f */
[----:B------:R-:W-:Y:S01]  /*2010*/  @UP1 UIADD3 UR57, UR52, 0xa000, URZ ;  /* 0x0000a00034391890 */ /* 0x000fe2000fffe03f */
[----:B-1----:R-:W-:Y:S01]  /*2020*/  SHF.L.U32 R7, R10, 0x1f, RZ ;  /* 0x0000001f0a077819 */ /* 0x002fe200000006ff */
[----:B--2---:R-:W-:Y:S06]  /*2030*/  BAR.SYNC.DEFER_BLOCKING 0x0 ;  /* 0x0000000000007b1d */ /* 0x004fec0000010000 */
[----:B------:R1:W-:Y:S02]  /*2040*/  @UP2 UTMALDG.2D [UR52], [UR18] ;  /* 0x00000034120025b4 */ /* 0x0003e40008008000 */
[----:B-1----:R-:W-:Y:S01]  /*2050*/  @UP1 UMOV UR18, UR22 ;  /* 0x0000001600121c82 */ /* 0x002fe20008000000 */
[----:B------:R-:W-:Y:S01]  /*2060*/  @UP1 UMOV UR19, UR23 ;  /* 0x0000001700131c82 */ /* 0x000fe20008000000 */
[----:B------:R-:W-:Y:S06]  /*2070*/  BAR.SYNC.DEFER_BLOCKING 0x0 ;  /* 0x0000000000007b1d */ /* 0x000fec0000010000 */
[----:B------:R1:W-:Y:S02]  /*2080*/  @UP3 UTMALDG.2D [UR56], [UR18] ;  /* 0x00000038120035b4 */ /* 0x0003e40008008000 */
[----:B------:R-:W-:Y:S06]  /*2090*/  BAR.SYNC.DEFER_BLOCKING 0x0 ;  /* 0x0000000000007b1d */ /* 0x000fec0000010000 */
[----:B------:R-:W2:Y:S02]  /*20a0*/  SYNCS.PHASECHK.TRANS64.TRYWAIT P0, [UR52+0xa000], R7 ;  /* 0x00a00007ff0075a7 */ /* 0x000ea40008000174 */
[----:B-12---:R-:W-:Y:S05]  /*20b0*/  @!P0 BRA `(.L_x_48) ;  /* 0x0000000800c08947 */ /* 0x006fea0003800000 */
.L_x_50:
[----:B------:R-:W-:Y:S02]  /*20c0*/  WARPGROUP.DEPBAR.LE gsb0, 0x0 ;  /* 0x00008000000079c5 */ /* 0x000fe40000010000 */
[----:B------:R-:W-:Y:S01]  /*20d0*/  WARPGROUP.ARRIVE ;  /* 0x00000000000079c5 */ /* 0x000fe20000000000 */
[----:B-----5:R-:W-:Y:S01]  /*20e0*/  MOV R12, UR52 ;  /* 0x00000034000c7c02 */ /* 0x020fe20008000f00 */
[----:B------:R-:W-:Y:S01]  /*20f0*/  UIADD3.64 UR52, UR12, 0x1fe, URZ ;  /* 0x000001fe0c347897 */ /* 0x000fe2000fffe03f */
[----:B------:R-:W-:Y:S01]  /*2100*/  MOV R9, UR55 ;  /* 0x0000003700097c02 */ /* 0x000fe20008000f00 */
[----:B------:R-:W-:Y:S01]  /*2110*/  UMOV UR55, UR51 ;  /* 0x0000003300377c82 */ /* 0x000fe20008000000 */
[----:B------:R-:W-:Y:S01]  /*2120*/  MOV R11, UR54 ;  /* 0x00000036000b7c02 */ /* 0x000fe20008000f00 */
[----:B------:R-:W-:Y:S01]  /*2130*/  HGMMA.64x64x16.F32 R120, gdesc[UR48], R120 ;  /* 0x00e00000307879f0 */ /* 0x000fe20008700878 */
[----:B------:R-:W-:Y:S01]  /*2140*/  UMOV UR54, UR50 ;  /* 0x0000003200367c82 */ /* 0x000fe20008000000 */
[----:B------:R-:W-:Y:S01]  /*2150*/  MOV R7, UR45 ;  /* 0x0000002d00077c02 */ /* 0x000fe20008000f00 */
[----:B------:R-:W-:Y:S01]  /*2160*/  UMOV UR46, UR14 ;  /* 0x0000000e002e7c82 */ /* 0x000fe20008000000 */
[----:B------:R-:W-:Y:S01]  /*2170*/  MOV R8, UR44 ;  /* 0x0000002c00087c02 */ /* 0x000fe20008000f00 */
[----:B------:R-:W-:Y:S01]  /*2180*/  UIADD3.64 UR44, UR12, 0x200, URZ ;  /* 0x000002000c2c7897 */ /* 0x000fe2000fffe03f */
[----:B------:R-:W-:Y:S01]  /*2190*/  MOV R13, UR59 ;  /* 0x0000003b000d7c02 */ /* 0x000fe20008000f00 */
[----:B------:R-:W-:Y:S01]  /*21a0*/  UMOV UR47, UR15 ;  /* 0x0000000f002f7c82 */ /* 0x000fe20008000000 */
[----:B------:R-:W-:Y:S01]  /*21b0*/  UIADD3.64 UR56, UR12, 0x204, URZ ;  /* 0x000002040c387897 */ /* 0x000fe2000fffe03f */
[----:B------:R-:W-:Y:S01]  /*21c0*/  LOP3.LUT R10, R10, 0x1, RZ, 0x3c, !PT ;  /* 0x000000010a0a7812 */ /* 0x000fe200078e3cff */
[----:B------:R-:W-:Y:S01]  /*21d0*/  UMOV UR58, UR6 ;  /* 0x00000006003a7c82 */ /* 0x000fe20008000000 */
        /* <DEDUP_REMOVED lines=15> */
[----:B------:R-:W-:Y:S04]  /*22d0*/  HGMMA.64x64x16.F32 R120, gdesc[UR12], R120 ;  /* 0x00e000000c7879f0 */ /* 0x000fe80008700878 */
[----:B------:R-:W-:Y:S04]  /*22e0*/  HGMMA.64x64x16.F32 R120, gdesc[UR8], R120 ;  /* 0x00e00000087879f0 */ /* 0x000fe80008700878 */
[----:B------:R-:W-:Y:S04]  /*22f0*/  HGMMA.64x64x16.F32 R120, gdesc[UR4], R120 ;  /* 0x00e00000047879f0 */ /* 0x000fe80008700878 */
[----:B------:R-:W-:Y:S01]  /*2300*/  HGMMA.64x64x16.F32 R88, gdesc[UR52], R88 ;  /* 0x00e00000345879f0 */ /* 0x000fe20008700858 */
[----:B------:R-:W-:Y:S01]  /*2310*/  UIADD3.64 UR52, UR12, 0x202, URZ ;  /* 0x000002020c347897 */ /* 0x000fe2000fffe03f */
[----:B------:R-:W-:Y:S01]  /*2320*/  UMOV UR54, UR10 ;  /* 0x0000000a00367c82 */ /* 0x000fe20008000000 */
[----:B------:R-:W-:Y:S01]  /*2330*/  UMOV UR55, UR11 ;  /* 0x0000000b00377c82 */ /* 0x000fe20008000000 */
[----:B------:R-:W-:Y:S01]  /*2340*/  HGMMA.64x64x16.F32 R88, gdesc[UR44], R88 ;  /* 0x00e000002c5879f0 */ /* 0x000fe20008700858 */
[----:B------:R-:W-:Y:S01]  /*2350*/  R2UR UR45, R7 ;  /* 0x00000000072d72ca */ /* 0x000fe200000e0000 */
[----:B------:R-:W-:Y:S01]  /*2360*/  UMOV UR46, UR6 ;  /* 0x00000006002e7c82 */ /* 0x000fe20008000000 */
[----:B------:R-:W1:Y:S01]  /*2370*/  LDC R7, c[0x0][0x230] ;  /* 0x00008c00ff077b82 */ /* 0x000e620000000800 */
[----:B------:R-:W-:Y:S01]  /*2380*/  R2UR UR44, R8 ;  /* 0x00000000082c72ca */ /* 0x000fe200000e0000 */
[----:B------:R-:W-:Y:S01]  /*2390*/  UMOV UR47, UR7 ;  /* 0x00000007002f7c82 */ /* 0x000fe20008000000 */
[----:B------:R-:W-:Y:S01]  /*23a0*/  HGMMA.64x64x16.F32 R88, gdesc[UR52], R88 ;  /* 0x00e00000345879f0 */ /* 0x000fe20008700858 */
[----:B------:R-:W-:-:S02]  /*23b0*/  R2UR UR54, R11 ;  /* 0x000000000b3672ca */ /* 0x000fc400000e0000 */
[----:B------:R-:W-:Y:S02]  /*23c0*/  R2UR UR55, R9 ;  /* 0x00000000093772ca */ /* 0x000fe400000e0000 */
[----:B------:R-:W-:-:S09]  /*23d0*/  R2UR UR52, R12 ;  /* 0x000000000c3472ca */ /* 0x000fd200000e0000 */
[----:B------:R-:W-:-:S06]  /*23e0*/  UIADD3 UR54, UR54, 0x40, URZ ;  /* 0x0000004036367890 */ /* 0x000fcc000fffe03f */
[----:B-1----:R-:W-:Y:S01]  /*23f0*/  ISETP.LE.AND P0, PT, R7, UR54, PT ;  /* 0x0000003607007c0c */ /* 0x002fe2000bf03270 */
[----:B------:R-:W-:Y:S01]  /*2400*/  HGMMA.64x64x16.F32 R88, gdesc[UR56], R88 ;  /* 0x00e00000385879f0 */ /* 0x000fe20008700858 */
[----:B------:R-:W-:-:S03]  /*2410*/  R2UR UR59, R13 ;  /* 0x000000000d3b72ca */ /* 0x000fc600000e0000 */
[----:B------:R-:W-:Y:S04]  /*2420*/  HGMMA.64x64x16.F32 R56, gdesc[UR16], R56 ;  /* 0x00e00000103879f0 */ /* 0x000fe80008700838 */
[----:B------:R-:W-:Y:S04]  /*2430*/  HGMMA.64x64x16.F32 R56, gdesc[UR20], R56 ;  /* 0x00e00000143879f0 */ /* 0x000fe80008700838 */
[----:B------:R-:W-:Y:S04]  /*2440*/  HGMMA.64x64x16.F32 R56, gdesc[UR24], R56 ;  /* 0x00e00000183879f0 */ /* 0x000fe80008700838 */
[----:B------:R-:W-:Y:S04]  /*2450*/  HGMMA.64x64x16.F32 R56, gdesc[UR28], R56 ;  /* 0x00e000001c3879f0 */ /* 0x000fe80008700838 */
[----:B------:R-:W-:Y:S04]  /*2460*/  HGMMA.64x64x16.F32 R24, gdesc[UR32], R24 ;  /* 0x00e00000201879f0 */ /* 0x000fe80008700818 */
[----:B------:R-:W-:Y:S04]  /*2470*/  HGMMA.64x64x16.F32 R24, gdesc[UR36], R24 ;  /* 0x00e00000241879f0 */ /* 0x000fe80008700818 */
[----:B------:R-:W-:Y:S04]  /*2480*/  HGMMA.64x64x16.F32 R24, gdesc[UR40], R24 ;  /* 0x00e00000281879f0 */ /* 0x000fe80008700818 */
[----:B------:R-:W-:Y:S01]  /*2490*/  HGMMA.64x64x16.F32 R24, gdesc[UR44], R24, gsb0 ;  /* 0x00e000002c1879f0 */ /* 0x000fe20008000818 */
[----:B------:R-:W-:Y:S05]  /*24a0*/  @!P0 BRA `(.L_x_49) ;  /* 0xfffffff800848947 */ /* 0x000fea000383ffff */
.L_x_47:
[C---:B------:R-:W-:Y:S01]  /*24b0*/  IMAD.SHL.U32 R7, R0.reuse, 0x80, RZ ;  /* 0x0000008000077824 */ /* 0x040fe200078e00ff */
[----:B------:R-:W-:Y:S02]  /*24c0*/  WARPGROUP.DEPBAR.LE gsb0, 0x0 ;  /* 0x00008000000079c5 */ /* 0x000fe40000010000 */
[----:B------:R-:W-:Y:S01]  /*24d0*/  IMAD.SHL.U32 R8, R0, 0x10, RZ ;  /* 0x0000001000087824 */ /* 0x000fe200078e00ff */
[----:B----4-:R-:W-:Y:S01]  /*24e0*/  BAR.SYNC.DEFER_BLOCKING 0x0 ;  /* 0x0000000000007b1d */ /* 0x010fe20000010000 */
[----:B------:R-:W-:Y:S02]  /*24f0*/  LOP3.LUT R7, R7, 0x780, RZ, 0xc0, !PT ;  /* 0x0000078007077812 */ /* 0x000fe400078ec0ff */
[----:B------:R-:W-:Y:S02]  /*2500*/  ELECT P0, URZ, PT ;  /* 0x00000000003f782f */ /* 0x000fe40003800000 */
[----:B------:R-:W-:Y:S02]  /*2510*/  F2FP.F16.F32.PACK_AB R120, R121, R120 ;  /* 0x000000787978723e */ /* 0x000fe400000000ff */
[----:B------:R-:W-:Y:S01]  /*2520*/  LOP3.LUT R7, R7, 0x70, R8, 0xf8, !PT ;  /* 0x0000007007077812 */ /* 0x000fe200078ef808 */
[----:B------:R-:W-:Y:S01]  /*2530*/  UMOV UR53, UR59 ;  /* 0x0000003b00357c82 */ /* 0x000fe20008000000 */
[----:B------:R-:W-:Y:S01]  /*2540*/  ISETP.LT.U32.AND P0, PT, R6, 0x20, P0 ;  /* 0x000000200600780c */ /* 0x000fe20000701070 */
[----:B------:R-:W-:Y:S01]  /*2550*/  UMOV UR54, UR55 ;  /* 0x0000003700367c82 */ /* 0x000fe20008000000 */
[----:B------:R-:W-:Y:S01]  /*2560*/  LOP3.LUT R8, R7, 0x10, R0, 0x78, !PT ;  /* 0x0000001007087812 */ /* 0x000fe200078e7800 */
[----:B------:R-:W-:Y:S01]  /*2570*/  IMAD.SHL.U32 R7, R0, 0x40, RZ ;  /* 0x0000004000077824 */ /* 0x000fe200078e00ff */
[----:B------:R-:W-:-:S02]  /*2580*/  F2FP.F16.F32.PACK_AB R121, R123, R122 ;  /* 0x0000007a7b79723e */ /* 0x000fc400000000ff */
[----:B------:R-:W-:Y:S02]  /*2590*/  F2FP.F16.F32.PACK_AB R88, R89, R88 ;  /* 0x000000585958723e */ /* 0x000fe400000000ff */
[----:B------:R-:W-:Y:S02]  /*25a0*/  LOP3.LUT R7, R8, 0x1800, R7, 0xf8, !PT ;  /* 0x0000180008077812 */ /* 0x000fe400078ef807 */
[----:B------:R-:W-:Y:S02]  /*25b0*/  F2FP.F16.F32.PACK_AB R122, R125, R124 ;  /* 0x0000007c7d7a723e */ /* 0x000fe400000000ff */
[C---:B------:R-:W-:Y:S01]  /*25c0*/  LOP3.LUT R6, R7.reuse, 0x20, RZ, 0x3c, !PT ;  /* 0x0000002007067812 */ /* 0x040fe200078e3cff */
[----:B------:R-:W-:Y:S01]  /*25d0*/  VIADD R8, R7, UR52 ;  /* 0x0000003407087c36 */ /* 0x000fe20008000000 */
[----:B------:R-:W-:Y:S01]  /*25e0*/  F2FP.F16.F32.PACK_AB R123, R127, R126 ;  /* 0x0000007e7f7b723e */ /* 0x000fe200000000ff */
[----:B------:R-:W-:Y:S01]  /*25f0*/  VOTEU.ANY UP1, P0 ;  /* 0x00000000003f7886 */ /* 0x000fe20000020100 */
[----:B------:R-:W-:Y:S01]  /*2600*/  F2FP.F16.F32.PACK_AB R89, R91, R90 ;  /* 0x0000005a5b59723e */ /* 0x000fe200000000ff */
[----:B------:R-:W1:Y:S01]  /*2610*/  @!P2 SYNCS.CCTL.IV [UR52+0xa000] ;  /* 0x00a00000ff00a9b1 */ /* 0x000e620008000034 */
[----:B------:R-:W-:Y:S01]  /*2620*/  F2FP.F16.F32.PACK_AB R56, R57, R56 ;  /* 0x000000383938723e */ /* 0x000fe200000000ff */
[----:B------:R-:W-:Y:S01]  /*2630*/  VIADD R6, R6, UR52 ;  /* 0x0000003406067c36 */ /* 0x000fe20008000000 */
[----:B------:R-:W-:Y:S01]  /*2640*/  F2FP.F16.F32.PACK_AB R90, R93, R92 ;  /* 0x0000005c5d5a723e */ /* 0x000fe200000000ff */
[----:B-1----:R-:W-:Y:S01]  /*2650*/  STSM.16.M88.4 [R8], R120 ;  /* 0x0000007808007844 */ /* 0x002fe20000000200 */
[----:B------:R-:W-:Y:S01]  /*2660*/  F2FP.F16.F32.PACK_AB R91, R95, R94 ;  /* 0x0000005e5f5b723e */ /* 0x000fe200000000ff */
[----:B------:R-:W-:Y:S01]  /*2670*/  VOTEU.ANY UP0, P0 ;  /* 0x00000000003f7886 */ /* 0x000fe20000000100 */
[----:B------:R-:W-:-:S02]  /*2680*/  F2FP.F16.F32.PACK_AB R57, R59, R58 ;  /* 0x0000003a3b39723e */ /* 0x000fc400000000ff */
[----:B------:R-:W-:Y:S01]  /*2690*/  F2FP.F16.F32.PACK_AB R24, R25, R24 ;  /* 0x000000181918723e */ /* 0x000fe200000000ff */
[----:B------:R-:W-:Y:S01]  /*26a0*/  STSM.16.M88.4 [R8+0x2000], R88 ;  /* 0x0020005808007844 */ /* 0x000fe20000000200 */
[----:B------:R-:W-:Y:S02]  /*26b0*/  F2FP.F16.F32.PACK_AB R128, R129, R128 ;  /* 0x000000808180723e */ /* 0x000fe400000000ff */
[----:B------:R-:W-:Y:S02]  /*26c0*/  F2FP.F16.F32.PACK_AB R58, R61, R60 ;  /* 0x0000003c3d3a723e */ /* 0x000fe400000000ff */
[----:B------:R-:W-:Y:S02]  /*26d0*/  F2FP.F16.F32.PACK_AB R59, R63, R62 ;  /* 0x0000003e3f3b723e */ /* 0x000fe400000000ff */
[----:B------:R-:W-:Y:S02]  /*26e0*/  F2FP.F16.F32.PACK_AB R25, R27, R26 ;  /* 0x0000001a1b19723e */ /* 0x000fe400000000ff */
[----:B------:R-:W-:Y:S01]  /*26f0*/  F2FP.F16.F32.PACK_AB R129, R131, R130 ;  /* 0x000000828381723e */ /* 0x000fe200000000ff */
[----:B------:R-:W-:Y:S01]  /*2700*/  STSM.16.M88.4 [R8+0x4000], R56 ;  /* 0x0040003808007844 */ /* 0x000fe20000000200 */
[----:B------:R-:W-:-:S02]  /*2710*/  F2FP.F16.F32.PACK_AB R96, R97, R96 ;  /* 0x000000606160723e */ /* 0x000fc400000000ff */
[----:B------:R-:W-:Y:S02]  /*2720*/  F2FP.F16.F32.PACK_AB R26, R29, R28 ;  /* 0x0000001c1d1a723e */ /* 0x000fe400000000ff */
[----:B------:R-:W-:Y:S02]  /*2730*/  F2FP.F16.F32.PACK_AB R27, R31, R30 ;  /* 0x0000001e1f1b723e */ /* 0x000fe400000000ff */
[----:B------:R-:W-:Y:S02]  /*2740*/  LOP3.LUT R9, R7, 0x40, RZ, 0x3c, !PT ;  /* 0x0000004007097812 */ /* 0x000fe400078e3cff */
[----:B------:R-:W-:Y:S01]  /*2750*/  F2FP.F16.F32.PACK_AB R130, R133, R132 ;  /* 0x000000848582723e */ /* 0x000fe200000000ff */
[----:B------:R-:W-:Y:S01]  /*2760*/  STSM.16.M88.4 [R8+0x6000], R24 ;  /* 0x0060001808007844 */ /* 0x000fe20000000200 */
[----:B------:R-:W-:Y:S01]  /*2770*/  F2FP.F16.F32.PACK_AB R131, R135, R134 ;  /* 0x000000868783723e */ /* 0x000fe200000000ff */
[----:B------:R-:W-:Y:S01]  /*2780*/  VIADD R9, R9, UR52 ;  /* 0x0000003409097c36 */ /* 0x000fe20008000000 */
[----:B------:R-:W-:-:S02]  /*2790*/  F2FP.F16.F32.PACK_AB R97, R99, R98 ;  /* 0x000000626361723e */ /* 0x000fc400000000ff */
[----:B------:R-:W-:Y:S01]  /*27a0*/  F2FP.F16.F32.PACK_AB R64, R65, R64 ;  /* 0x000000404140723e */ /* 0x000fe200000000ff */
[----:B------:R-:W-:Y:S01]  /*27b0*/  STSM.16.M88.4 [R6], R128 ;  /* 0x0000008006007844 */ /* 0x000fe20000000200 */
        /* <DEDUP_REMOVED lines=8> */
[----:B------:R-:W-:Y:S02]  /*2840*/  F2FP.F16.F32.PACK_AB R33, R35, R34 ;  /* 0x000000222321723e */ /* 0x000fe400000000ff */
[----:B------:R-:W-:Y:S01]  /*2850*/  F2FP.F16.F32.PACK_AB R137, R139, R138 ;  /* 0x0000008a8b89723e */ /* 0x000fe200000000ff */
[----:B------:R-:W-:Y:S01]  /*2860*/  STSM.16.M88.4 [R6+0x4000], R64 ;  /* 0x0040004006007844 */ /* 0x000fe20000000200 */
[----:B------:R-:W-:Y:S02]  /*2870*/  F2FP.F16.F32.PACK_AB R104, R105, R104 ;  /* 0x000000686968723e */ /* 0x000fe400000000ff */
[----:B------:R-:W-:-:S02]  /*2880*/  F2FP.F16.F32.PACK_AB R34, R37, R36 ;  /* 0x000000242522723e */ /* 0x000fc400000000ff */
[----:B------:R-:W-:Y:S02]  /*2890*/  F2FP.F16.F32.PACK_AB R35, R39, R38 ;  /* 0x000000262723723e */ /* 0x000fe400000000ff */
[----:B------:R-:W-:Y:S02]  /*28a0*/  LOP3.LUT R7, R7, 0x60, RZ, 0x3c, !PT ;  /* 0x0000006007077812 */ /* 0x000fe400078e3cff */
[----:B------:R-:W-:Y:S01]  /*28b0*/  F2FP.F16.F32.PACK_AB R138, R141, R140 ;  /* 0x0000008c8d8a723e */ /* 0x000fe200000000ff */
[----:B------:R-:W-:Y:S01]  /*28c0*/  STSM.16.M88.4 [R6+0x6000], R32 ;  /* 0x0060002006007844 */ /* 0x000fe20000000200 */
[----:B------:R-:W-:Y:S01]  /*28d0*/  F2FP.F16.F32.PACK_AB R139, R143, R142 ;  /* 0x0000008e8f8b723e */ /* 0x000fe200000000ff */
[----:B------:R-:W-:Y:S01]  /*28e0*/  VIADD R7, R7, UR52 ;  /* 0x0000003407077c36 */ /* 0x000fe20008000000 */
[----:B------:R-:W-:Y:S02]  /*28f0*/  F2FP.F16.F32.PACK_AB R105, R107, R106 ;  /* 0x0000006a6b69723e */ /* 0x000fe400000000ff */
[----:B------:R-:W-:Y:S01]  /*2900*/  F2FP.F16.F32.PACK_AB R72, R73, R72 ;  /* 0x000000484948723e */ /* 0x000fe200000000ff */
[----:B------:R-:W-:Y:S01]  /*2910*/  STSM.16.M88.4 [R9], R136 ;  /* 0x0000008809007844 */ /* 0x000fe20000000200 */
[----:B------:R-:W-:-:S02]  /*2920*/  F2FP.F16.F32.PACK_AB R106, R109, R108 ;  /* 0x0000006c6d6a723e */ /* 0x000fc400000000ff */
[----:B------:R-:W-:Y:S02]  /*2930*/  F2FP.F16.F32.PACK_AB R107, R111, R110 ;  /* 0x0000006e6f6b723e */ /* 0x000fe400000000ff */
[----:B------:R-:W-:Y:S02]  /*2940*/  F2FP.F16.F32.PACK_AB R73, R75, R74 ;  /* 0x0000004a4b49723e */ /* 0x000fe400000000ff */
[----:B------:R-:W-:Y:S01]  /*2950*/  F2FP.F16.F32.PACK_AB R40, R41, R40 ;  /* 0x000000282928723e */ /* 0x000fe200000000ff */
[----:B------:R-:W-:Y:S01]  /*2960*/  STSM.16.M88.4 [R9+0x2000], R104 ;  /* 0x0020006809007844 */ /* 0x000fe20000000200 */
[----:B------:R-:W-:Y:S02]  /*2970*/  F2FP.F16.F32.PACK_AB R144, R145, R144 ;  /* 0x000000909190723e */ /* 0x000fe400000000ff */
[----:B------:R-:W-:Y:S02]  /*2980*/  F2FP.F16.F32.PACK_AB R74, R77, R76 ;  /* 0x0000004c4d4a723e */ /* 0x000fe400000000ff */
[----:B------:R-:W-:-:S02]  /*2990*/  F2FP.F16.F32.PACK_AB R75, R79, R78 ;  /* 0x0000004e4f4b723e */ /* 0x000fc400000000ff */
[----:B------:R-:W-:Y:S02]  /*29a0*/  F2FP.F16.F32.PACK_AB R41, R43, R42 ;  /* 0x0000002a2b29723e */ /* 0x000fe400000000ff */
[----:B------:R-:W-:Y:S01]  /*29b0*/  F2FP.F16.F32.PACK_AB R145, R147, R146 ;  /* 0x000000929391723e */ /* 0x000fe200000000ff */
[----:B------:R-:W-:Y:S01]  /*29c0*/  STSM.16.M88.4 [R9+0x4000], R72 ;  /* 0x0040004809007844 */ /* 0x000fe20000000200 */
[----:B------:R-:W-:Y:S02]  /*29d0*/  F2FP.F16.F32.PACK_AB R112, R113, R112 ;  /* 0x000000707170723e */ /* 0x000fe400000000ff */
[----:B------:R-:W-:Y:S02]  /*29e0*/  F2FP.F16.F32.PACK_AB R42, R45, R44 ;  /* 0x0000002c2d2a723e */ /* 0x000fe400000000ff */
[----:B------:R-:W-:Y:S02]  /*29f0*/  F2FP.F16.F32.PACK_AB R43, R47, R46 ;  /* 0x0000002e2f2b723e */ /* 0x000fe400000000ff */
[----:B------:R-:W-:-:S02]  /*2a00*/  F2FP.F16.F32.PACK_AB R146, R149, R148 ;  /* 0x000000949592723e */ /* 0x000fc400000000ff */
[----:B------:R-:W-:Y:S01]  /*2a10*/  F2FP.F16.F32.PACK_AB R147, R151, R150 ;  /* 0x000000969793723e */ /* 0x000fe200000000ff */
[----:B------:R-:W-:Y:S01]  /*2a20*/  STSM.16.M88.4 [R9+0x6000], R40 ;  /* 0x0060002809007844 */ /* 0x000fe20000000200 */
[----:B------:R-:W-:Y:S02]  /*2a30*/  F2FP.F16.F32.PACK_AB R113, R115, R114 ;  /* 0x000000727371723e */ /* 0x000fe400000000ff */
[----:B------:R-:W-:Y:S01]  /*2a40*/  F2FP.F16.F32.PACK_AB R80, R81, R80 ;  /* 0x000000505150723e */ /* 0x000fe200000000ff */
[----:B------:R-:W-:Y:S01]  /*2a50*/  STSM.16.M88.4 [R7], R144 ;  /* 0x0000009007007844 */ /* 0x000fe20000000200 */
[----:B------:R-:W-:Y:S02]  /*2a60*/  F2FP.F16.F32.PACK_AB R114, R117, R116 ;  /* 0x000000747572723e */ /* 0x000fe400000000ff */
[----:B------:R-:W-:Y:S02]  /*2a70*/  F2FP.F16.F32.PACK_AB R115, R119, R118 ;  /* 0x000000767773723e */ /* 0x000fe400000000ff */
[----:B------:R-:W-:-:S02]  /*2a80*/  F2FP.F16.F32.PACK_AB R81, R83, R82 ;  /* 0x000000525351723e */ /* 0x000fc400000000ff */
[----:B------:R-:W-:Y:S01]  /*2a90*/  F2FP.F16.F32.PACK_AB R48, R49, R48 ;  /* 0x000000303130723e */ /* 0x000fe200000000ff */
[----:B------:R-:W-:Y:S01]  /*2aa0*/  STSM.16.M88.4 [R7+0x2000], R112 ;  /* 0x0020007007007844 */ /* 0x000fe20000000200 */
[----:B------:R-:W-:Y:S02]  /*2ab0*/  F2FP.F16.F32.PACK_AB R82, R85, R84 ;  /* 0x000000545552723e */ /* 0x000fe400000000ff */
[----:B------:R-:W-:Y:S02]  /*2ac0*/  F2FP.F16.F32.PACK_AB R83, R87, R86 ;  /* 0x000000565753723e */ /* 0x000fe400000000ff */
[----:B------:R-:W-:Y:S02]  /*2ad0*/  F2FP.F16.F32.PACK_AB R49, R51, R50 ;  /* 0x000000323331723e */ /* 0x000fe400000000ff */
[----:B------:R-:W-:Y:S01]  /*2ae0*/  F2FP.F16.F32.PACK_AB R50, R53, R52 ;  /* 0x000000343532723e */ /* 0x000fe200000000ff */
[----:B------:R-:W-:Y:S01]  /*2af0*/  STSM.16.M88.4 [R7+0x4000], R80 ;  /* 0x0040005007007844 */ /* 0x000fe20000000200 */
[----:B------:R-:W-:-:S02]  /*2b00*/  F2FP.F16.F32.PACK_AB R51, R55, R54 ;  /* 0x000000363733723e */ /* 0x000fc400000000ff */
[----:B---3--:R-:W-:Y:S02]  /*2b10*/  R2UR UR5, R3 ;  /* 0x00000000030572ca */ /* 0x008fe400000e0000 */
[----:B------:R-:W-:Y:S01]  /*2b20*/  R2UR UR4, R2 ;  /* 0x00000000020472ca */ /* 0x000fe200000e0000 */
[----:B------:R-:W-:Y:S01]  /*2b30*/  STSM.16.M88.4 [R7+0x6000], R48 ;  /* 0x0060003007007844 */ /* 0x000fe20000000200 */
[----:B------:R1:W-:Y:S06]  /*2b40*/  MEMBAR.ALL.CTA ;  /* 0x0000000000007992 */ /* 0x0003ec0000008000 */
[----:B-1----:R-:W1:Y:S02]  /*2b50*/  FENCE.VIEW.ASYNC.S ;  /* 0x00000000000073c6 */ /* 0x002e640000000000 */
[----:B-1----:R-:W-:Y:S06]  /*2b60*/  BAR.SYNC.DEFER_BLOCKING 0x0 ;  /* 0x0000000000007b1d */ /* 0x002fec0000010000 */
[----:B------:R1:W-:Y:S01]  /*2b70*/  @UP1 UTMASTG.2D [UR52], [UR4] ;  /* 0x00000034040013b5 */ /* 0x0003e20008008000 */
[----:B------:R0:W-:Y:S01]  /*2b80*/  UTMACMDFLUSH ;  /* 0x00000000000079b7 */ /* 0x0001e20000000000 */
[----:B------:R-:W-:-:S04]  /*2b90*/  DEPBAR.LE SB0, 0x0 ;  /* 0x000080000000791a */ /* 0x000fc80000000000 */
[----:B------:R-:W-:Y:S06]  /*2ba0*/  BAR.SYNC.DEFER_BLOCKING 0x0 ;  /* 0x0000000000007b1d */ /* 0x000fec0000010000 */
[----:B-1----:R-:W-:Y:S05]  /*2bb0*/  EXIT ;  /* 0x000000000000794d */ /* 0x002fea0003800000 */
.L_x_48:
[----:B------:R-:W1:Y:S02]  /*2bc0*/  SYNCS.PHASECHK.TRANS64.TRYWAIT P0, [UR52+0xa000], R7 ;  /* 0x00a00007ff0075a7 */ /* 0x000e640008000174 */
[----:B-1----:R-:W-:Y:S05]  /*2bd0*/  @!P0 BRA `(.L_x_48) ;  /* 0xfffffffc00f88947 */ /* 0x002fea000383ffff */
[----:B------:R-:W-:Y:S05]  /*2be0*/  BRA `(.L_x_50) ;  /* 0xfffffff400347947 */ /* 0x000fea000383ffff */
.L_x_51:
[----:B------:R-:W-:-:S00]  /*2bf0*/  BRA `(.L_x_51) ;  /* 0xfffffffc00fc7947 */ /* 0x000fc0000383ffff */
[----:B------:R-:W-:-:S00]  /*2c00*/  NOP ;  /* 0x0000000000007918 */ /* 0x000fc00000000000 */
[----:B------:R-:W-:-:S00]  /*2c10*/  NOP ;  /* 0x0000000000007918 */ /* 0x000fc00000000000 */
[----:B------:R-:W-:-:S00]  /*2c20*/  NOP ;  /* 0x0000000000007918 */ /* 0x000fc00000000000 */
[----:B------:R-:W-:-:S00]  /*2c30*/  NOP ;  /* 0x0000000000007918 */ /* 0x000fc00000000000 */
[----:B------:R-:W-:-:S00]  /*2c40*/  NOP ;  /* 0x0000000000007918 */ /* 0x000fc00000000000 */
[----:B------:R-:W-:-:S00]  /*2c50*/  NOP ;  /* 0x0000000000007918 */ /* 0x000fc00000000000 */
[----:B------:R-:W-:-:S00]  /*2c60*/  NOP ;  /* 0x0000000000007918 */ /* 0x000fc00000000000 */
[----:B------:R-:W-:-:S00]  /*2c70*/  NOP ;  /* 0x0000000000007918 */ /* 0x000fc00000000000 */
.L_x_52:


//--------------------- .nv.shared.gluon_wgmma    --------------------------
	.section	.nv.shared.gluon_wgmma,"aw",@nobits
	.sectionflags	@""
	.align	16
	.zero		1024


//--------------------- .nv.shared.reserved.0     --------------------------
	.section	.nv.shared.reserved.0,"aw",@nobits
	.weak		__nv_reservedSMEM_offset_0_alias
	.size		__nv_reservedSMEM_offset_0_alias, 0, 0
	.other		__nv_reservedSMEM_offset_0_alias,@"STO_CUDA_RESERVED_SHARED STV_DEFAULT"
__nv_reservedSMEM_offset_0_alias:
	.zero		0


//--------------------- .nv.constant0.gluon_wgmma --------------------------
	.section	.nv.constant0.gluon_wgmma,"a",@progbits
	.sectionflags	@""
	.align	4
.nv.constant0.gluon_wgmma:
	.zero		608


//--------------------- SYMBOLS --------------------------

	.type		.nv.reservedSmem.offset0,@object
	.size		.nv.reservedSmem.offset0,0x4
